	.target	sm_90a

	.elftype	@"ET_EXEC"


//--------------------- .note.nv.tkinfo           --------------------------
	.section	.note.nv.tkinfo,"",@"SHT_NOTE"
	.sectionflags	@"SHF_NOTE_NV_TKINFO"
	.tkinfo
        /*0018*/ 	.word	0x00000002
        /*0030*/ 	.string	""
        /*0030*/ 	.string	"ptxas"
        /*0030*/ 	.string	"Cuda compilation tools, release 13.0, V13.0.88"
        /*0030*/ 	.string	"Build cuda_13.0.r13.0/compiler.36424714_0"
        /*0030*/ 	.string	"-arch sm_90a -m 64 "



//--------------------- .note.nv.cuinfo           --------------------------
	.section	.note.nv.cuinfo,"",@"SHT_NOTE"
	.sectionflags	@"SHF_NOTE_NV_CUINFO"
        /*0018*/ 	.short	0x0002
        /*001a*/ 	.short	0x005a
        /*001c*/ 	.short	0x0082
	.zero		2


//--------------------- .nv.info                  --------------------------
	.section	.nv.info,"",@"SHT_CUDA_INFO"
	.align	4


	//----- nvinfo : EIATTR_REGCOUNT
	.align		4
        /*0000*/ 	.byte	0x04, 0x2f
        /*0002*/ 	.short	(.L_15 - .L_14)
	.align		4
.L_14:
        /*0004*/ 	.word	index@(_ZN7cutlass13device_kernelINS_4gemm6kernel13GemmUniversalIN4cute5tupleIJiiiiEEENS1_10collective13CollectiveMmaINS1_34MainloopSm90TmaGmmaWarpSpecializedILi4ENS5_IJNS4_1CILi8EEENSA_ILi1EEESC_EEENS1_35KernelTmaWarpSpecializedCooperativeEEENS5_IJNSA_ILi128EEESG_NSA_ILi64EEEEEENS_6half_tENS5_IJlSC_lEEESJ_NS5_IJSC_llEEENS4_8TiledMMAINS4_8MMA_AtomIJNS4_4SM904GMMA26MMA_64x128x16_F32F16F16_SSILNSP_5MajorE0ELSR_1ELNSP_7ScaleInE1ELSS_1EEEEEENS4_6LayoutINS5_IJNSA_ILi2EEESC_SC_EEENS5_IJSC_NSA_ILi0EEESY_EEEEENS5_IJNS4_10UnderscoreES11_S11_EEEEENS4_13SM90_TMA_LOADENS4_14ComposedLayoutINS4_7SwizzleILi3ELi4ELi3EEENS4_18smem_ptr_flag_bitsILi16EEENSV_INS5_IJSB_SH_EEENS5_IJSH_SC_EEEEEEEvNS4_8identityENS4_23SM90_TMA_LOAD_MULTICASTENS15_IS17_S19_NSV_INS5_IJSH_SB_EEENS5_IJSC_SH_EEEEEEEvS1E_EENS_8epilogue10collective6detail29Sm90TmaWarpSpecializedAdapterINS1M_15DefaultEpilogueISJ_SK_SK_NS1L_6thread17LinearCombinationISJ_Li1EffLNS1Q_9ScaleType4KindE0ELNS_15FloatRoundStyleE2ESJ_EENS1_15EpilogueDefaultEEEEEvvEEEEvNT_6ParamsE)
        /*0008*/ 	.word	0x000000a8


	//----- nvinfo : EIATTR_FRAME_SIZE
	.align		4
.L_15:
        /*000c*/ 	.byte	0x04, 0x11
        /*000e*/ 	.short	(.L_17 - .L_16)
	.align		4
.L_16:
        /*0010*/ 	.word	index@(_ZN7cutlass13device_kernelINS_4gemm6kernel13GemmUniversalIN4cute5tupleIJiiiiEEENS1_10collective13CollectiveMmaINS1_34MainloopSm90TmaGmmaWarpSpecializedILi4ENS5_IJNS4_1CILi8EEENSA_ILi1EEESC_EEENS1_35KernelTmaWarpSpecializedCooperativeEEENS5_IJNSA_ILi128EEESG_NSA_ILi64EEEEEENS_6half_tENS5_IJlSC_lEEESJ_NS5_IJSC_llEEENS4_8TiledMMAINS4_8MMA_AtomIJNS4_4SM904GMMA26MMA_64x128x16_F32F16F16_SSILNSP_5MajorE0ELSR_1ELNSP_7ScaleInE1ELSS_1EEEEEENS4_6LayoutINS5_IJNSA_ILi2EEESC_SC_EEENS5_IJSC_NSA_ILi0EEESY_EEEEENS5_IJNS4_10UnderscoreES11_S11_EEEEENS4_13SM90_TMA_LOADENS4_14ComposedLayoutINS4_7SwizzleILi3ELi4ELi3EEENS4_18smem_ptr_flag_bitsILi16EEENSV_INS5_IJSB_SH_EEENS5_IJSH_SC_EEEEEEEvNS4_8identityENS4_23SM90_TMA_LOAD_MULTICASTENS15_IS17_S19_NSV_INS5_IJSH_SB_EEENS5_IJSC_SH_EEEEEEEvS1E_EENS_8epilogue10collective6detail29Sm90TmaWarpSpecializedAdapterINS1M_15DefaultEpilogueISJ_SK_SK_NS1L_6thread17LinearCombinationISJ_Li1EffLNS1Q_9ScaleType4KindE0ELNS_15FloatRoundStyleE2ESJ_EENS1_15EpilogueDefaultEEEEEvvEEEEvNT_6ParamsE)
        /*0014*/ 	.word	0x00000000


	//----- nvinfo : EIATTR_MIN_STACK_SIZE
	.align		4
.L_17:
        /*0018*/ 	.byte	0x04, 0x12
        /*001a*/ 	.short	(.L_19 - .L_18)
	.align		4
.L_18:
        /*001c*/ 	.word	index@(_ZN7cutlass13device_kernelINS_4gemm6kernel13GemmUniversalIN4cute5tupleIJiiiiEEENS1_10collective13CollectiveMmaINS1_34MainloopSm90TmaGmmaWarpSpecializedILi4ENS5_IJNS4_1CILi8EEENSA_ILi1EEESC_EEENS1_35KernelTmaWarpSpecializedCooperativeEEENS5_IJNSA_ILi128EEESG_NSA_ILi64EEEEEENS_6half_tENS5_IJlSC_lEEESJ_NS5_IJSC_llEEENS4_8TiledMMAINS4_8MMA_AtomIJNS4_4SM904GMMA26MMA_64x128x16_F32F16F16_SSILNSP_5MajorE0ELSR_1ELNSP_7ScaleInE1ELSS_1EEEEEENS4_6LayoutINS5_IJNSA_ILi2EEESC_SC_EEENS5_IJSC_NSA_ILi0EEESY_EEEEENS5_IJNS4_10UnderscoreES11_S11_EEEEENS4_13SM90_TMA_LOADENS4_14ComposedLayoutINS4_7SwizzleILi3ELi4ELi3EEENS4_18smem_ptr_flag_bitsILi16EEENSV_INS5_IJSB_SH_EEENS5_IJSH_SC_EEEEEEEvNS4_8identityENS4_23SM90_TMA_LOAD_MULTICASTENS15_IS17_S19_NSV_INS5_IJSH_SB_EEENS5_IJSC_SH_EEEEEEEvS1E_EENS_8epilogue10collective6detail29Sm90TmaWarpSpecializedAdapterINS1M_15DefaultEpilogueISJ_SK_SK_NS1L_6thread17LinearCombinationISJ_Li1EffLNS1Q_9ScaleType4KindE0ELNS_15FloatRoundStyleE2ESJ_EENS1_15EpilogueDefaultEEEEEvvEEEEvNT_6ParamsE)
        /*0020*/ 	.word	0x00000000
.L_19:


//--------------------- .nv.compat                --------------------------
	.section	.nv.compat,"",@"SHT_CUDA_COMPAT_INFO"
	.align	4
        /*0000*/ 	.byte	0x02, 0x09, 0x01, 0x00, 0x02, 0x02, 0x04, 0x00, 0x02, 0x05, 0x05, 0x00, 0x03, 0x07, 0x01, 0x01
        /*0010*/ 	.byte	0x02, 0x03, 0x01, 0x00, 0x02, 0x06, 0x01, 0x00, 0x04, 0x0b, 0x08, 0x00, 0x00, 0x00, 0x00, 0x00
        /*0020*/ 	.byte	0x00, 0x00, 0x00, 0x00


//--------------------- .nv.info._ZN7cutlass13device_kernelINS_4gemm6kernel13GemmUniversalIN4cute5tupleIJiiiiEEENS1_10collective13CollectiveMmaINS1_34MainloopSm90TmaGmmaWarpSpecializedILi4ENS5_IJNS4_1CILi8EEENSA_ILi1EEESC_EEENS1_35KernelTmaWarpSpecializedCooperativeEEENS5_IJNSA_ILi128EEESG_NSA_ILi64EEEEEENS_6half_tENS5_IJlSC_lEEESJ_NS5_IJSC_llEEENS4_8TiledMMAINS4_8MMA_AtomIJNS4_4SM904GMMA26MMA_64x128x16_F32F16F16_SSILNSP_5MajorE0ELSR_1ELNSP_7ScaleInE1ELSS_1EEEEEENS4_6LayoutINS5_IJNSA_ILi2EEESC_SC_EEENS5_IJSC_NSA_ILi0EEESY_EEEEENS5_IJNS4_10UnderscoreES11_S11_EEEEENS4_13SM90_TMA_LOADENS4_14ComposedLayoutINS4_7SwizzleILi3ELi4ELi3EEENS4_18smem_ptr_flag_bitsILi16EEENSV_INS5_IJSB_SH_EEENS5_IJSH_SC_EEEEEEEvNS4_8identityENS4_23SM90_TMA_LOAD_MULTICASTENS15_IS17_S19_NSV_INS5_IJSH_SB_EEENS5_IJSC_SH_EEEEEEEvS1E_EENS_8epilogue10collective6detail29Sm90TmaWarpSpecializedAdapterINS1M_15DefaultEpilogueISJ_SK_SK_NS1L_6thread17LinearCombinationISJ_Li1EffLNS1Q_9ScaleType4KindE0ELNS_15FloatRoundStyleE2ESJ_EENS1_15EpilogueDefaultEEEEEvvEEEEvNT_6ParamsE --------------------------
	.section	.nv.info._ZN7cutlass13device_kernelINS_4gemm6kernel13GemmUniversalIN4cute5tupleIJiiiiEEENS1_10collective13CollectiveMmaINS1_34MainloopSm90TmaGmmaWarpSpecializedILi4ENS5_IJNS4_1CILi8EEENSA_ILi1EEESC_EEENS1_35KernelTmaWarpSpecializedCooperativeEEENS5_IJNSA_ILi128EEESG_NSA_ILi64EEEEEENS_6half_tENS5_IJlSC_lEEESJ_NS5_IJSC_llEEENS4_8TiledMMAINS4_8MMA_AtomIJNS4_4SM904GMMA26MMA_64x128x16_F32F16F16_SSILNSP_5MajorE0ELSR_1ELNSP_7ScaleInE1ELSS_1EEEEEENS4_6LayoutINS5_IJNSA_ILi2EEESC_SC_EEENS5_IJSC_NSA_ILi0EEESY_EEEEENS5_IJNS4_10UnderscoreES11_S11_EEEEENS4_13SM90_TMA_LOADENS4_14ComposedLayoutINS4_7SwizzleILi3ELi4ELi3EEENS4_18smem_ptr_flag_bitsILi16EEENSV_INS5_IJSB_SH_EEENS5_IJSH_SC_EEEEEEEvNS4_8identityENS4_23SM90_TMA_LOAD_MULTICASTENS15_IS17_S19_NSV_INS5_IJSH_SB_EEENS5_IJSC_SH_EEEEEEEvS1E_EENS_8epilogue10collective6detail29Sm90TmaWarpSpecializedAdapterINS1M_15DefaultEpilogueISJ_SK_SK_NS1L_6thread17LinearCombinationISJ_Li1EffLNS1Q_9ScaleType4KindE0ELNS_15FloatRoundStyleE2ESJ_EENS1_15EpilogueDefaultEEEEEvvEEEEvNT_6ParamsE,"",@"SHT_CUDA_INFO"
	.sectionflags	@""
	.align	4


	//----- nvinfo : EIATTR_CUDA_API_VERSION
	.align		4
        /*0000*/ 	.byte	0x04, 0x37
        /*0002*/ 	.short	(.L_21 - .L_20)
.L_20:
        /*0004*/ 	.word	0x00000082


	//----- nvinfo : EIATTR_KPARAM_INFO
	.align		4
.L_21:
        /*0008*/ 	.byte	0x04, 0x17
        /*000a*/ 	.short	(.L_23 - .L_22)
.L_22:
        /*000c*/ 	.word	0x00000000
        /*0010*/ 	.short	0x0000
        /*0012*/ 	.short	0x0070
        /*0014*/ 	.byte	0x00, 0xf0, 0x01, 0x10


	//----- nvinfo : EIATTR_SPARSE_MMA_MASK
	.align		4
.L_23:
        /*0018*/ 	.byte	0x03, 0x50
        /*001a*/ 	.short	0x0000


	//----- nvinfo : EIATTR_MAXREG_COUNT
	.align		4
        /*001c*/ 	.byte	0x03, 0x1b
        /*001e*/ 	.short	0x00a8


	//----- nvinfo : EIATTR_NUM_BARRIERS
	.align		4
        /*0020*/ 	.byte	0x02, 0x4c
        /*0022*/ 	.byte	0x01
	.zero		1


	//----- nvinfo : EIATTR_EXTERNS
	.align		4
        /*0024*/ 	.byte	0x04, 0x0f
        /*0026*/ 	.short	(.L_25 - .L_24)


	//   ....[0]....
	.align		4
.L_24:
        /*0028*/ 	.word	index@(__assertfail)


	//----- nvinfo : EIATTR_MERCURY_ISA_VERSION
	.align		4
.L_25:
        /*002c*/ 	.byte	0x03, 0x5f
        /*002e*/ 	.short	0x0101


	//----- nvinfo : EIATTR_INT_WARP_WIDE_INSTR_OFFSETS
	.align		4
        /*0030*/ 	.byte	0x04, 0x31
        /*0032*/ 	.short	(.L_27 - .L_26)


	//   ....[0]....
.L_26:
        /*0034*/ 	.word	0x000004d0


	//   ....[1]....
        /*0038*/ 	.word	0x000004f0


	//   ....[2]....
        /*003c*/ 	.word	0x000006a0


	//   ....[3]....
        /*0040*/ 	.word	0x00001f00


	//----- nvinfo : EIATTR_COOP_GROUP_MASK_REGIDS
	.align		4
.L_27:
        /*0044*/ 	.byte	0x04, 0x29
        /*0046*/ 	.short	(.L_29 - .L_28)


	//   ....[0]....
.L_28:
        /*0048*/ 	.word	0xffffffff


	//   ....[1]....
        /*004c*/ 	.word	0xffffffff


	//   ....[2]....
        /*0050*/ 	.word	0xffffffff


	//   ....[3]....
        /*0054*/ 	.word	0xffffffff


	//   ....[4]....
        /*0058*/ 	.word	0xffffffff


	//   ....[5]....
        /*005c*/ 	.word	0xffffffff


	//----- nvinfo : EIATTR_COOP_GROUP_INSTR_OFFSETS
	.align		4
.L_29:
        /*0060*/ 	.byte	0x04, 0x28
        /*0062*/ 	.short	(.L_31 - .L_30)


	//   ....[0]....
.L_30:
        /*0064*/ 	.word	0x00000060


	//   ....[1]....
        /*0068*/ 	.word	0x00000070


	//   ....[2]....
        /*006c*/ 	.word	0x00000130


	//   ....[3]....
        /*0070*/ 	.word	0x00000300


	//   ....[4]....
        /*0074*/ 	.word	0x00000800


	//   ....[5]....
        /*0078*/ 	.word	0x00001480


	//----- nvinfo : EIATTR_REG_RECONFIG
	.align		4
.L_31:
        /*007c*/ 	.byte	0x01, 0x54
	.zero		2


	//----- nvinfo : EIATTR_SYSCALL_OFFSETS
	.align		4
        /*0080*/ 	.byte	0x04, 0x46
        /*0082*/ 	.short	(.L_33 - .L_32)


	//   ....[0]....
.L_32:
        /*0084*/ 	.word	0x00001670


	//----- nvinfo : EIATTR_MBARRIER_INSTR_OFFSETS
	.align		4
.L_33:
        /*0088*/ 	.byte	0x04, 0x39
        /*008a*/ 	.short	(.L_35 - .L_34)


	//   ....[0]....
.L_34:
        /*008c*/ 	.word	0x00000260
        /*0090*/ 	.word	0x000000ff
        /*0094*/ 	.word	0x00000000
        /*0098*/ 	.short	0x0100
        /*009a*/ 	.byte	0x08
	.zero		1


	//   ....[1]....
        /*009c*/ 	.word	0x00000270
        /*00a0*/ 	.word	0x000000ff
        /*00a4*/ 	.word	0x00000020
        /*00a8*/ 	.short	0x0100
        /*00aa*/ 	.byte	0x08
	.zero		1


	//   ....[2]....
        /*00ac*/ 	.word	0x00000280
        /*00b0*/ 	.word	0x000000ff
        /*00b4*/ 	.word	0x00000008
        /*00b8*/ 	.short	0x0100
        /*00ba*/ 	.byte	0x08
	.zero		1


	//   ....[3]....
        /*00bc*/ 	.word	0x00000290
        /*00c0*/ 	.word	0x000000ff
        /*00c4*/ 	.word	0x00000028
        /*00c8*/ 	.short	0x0100
        /*00ca*/ 	.byte	0x08
	.zero		1


	//   ....[4]....
        /*00cc*/ 	.word	0x000002a0
        /*00d0*/ 	.word	0x000000ff
        /*00d4*/ 	.word	0x00000010
        /*00d8*/ 	.short	0x0100
        /*00da*/ 	.byte	0x08
	.zero		1


	//   ....[5]....
        /*00dc*/ 	.word	0x000002b0
        /*00e0*/ 	.word	0x000000ff
        /*00e4*/ 	.word	0x00000030
        /*00e8*/ 	.short	0x0100
        /*00ea*/ 	.byte	0x08
	.zero		1


	//   ....[6]....
        /*00ec*/ 	.word	0x000002c0
        /*00f0*/ 	.word	0x000000ff
        /*00f4*/ 	.word	0x00000018
        /*00f8*/ 	.short	0x0100
        /*00fa*/ 	.byte	0x08
	.zero		1


	//   ....[7]....
        /*00fc*/ 	.word	0x000002d0
        /*0100*/ 	.word	0x000000ff
        /*0104*/ 	.word	0x00000038
        /*0108*/ 	.short	0x0100
        /*010a*/ 	.byte	0x08
	.zero		1


	//   ....[8]....
        /*010c*/ 	.word	0x00000730
        /*0110*/ 	.word	0x000000ff
        /*0114*/ 	.word	0x00000050
        /*0118*/ 	.short	0x0100
        /*011a*/ 	.byte	0x06
	.zero		1


	//   ....[9]....
        /*011c*/ 	.word	0x000007b0
        /*0120*/ 	.word	0x000000ff
        /*0124*/ 	.word	0x00000058
        /*0128*/ 	.short	0x0100
        /*012a*/ 	.byte	0x06
	.zero		1


	//   ....[10]....
        /*012c*/ 	.word	0x00001730
        /*0130*/ 	.word	0x00000003
        /*0134*/ 	.word	0x00000000
        /*0138*/ 	.short	0x010a
        /*013a*/ 	.byte	0x3f
	.zero		1


	//   ....[11]....
        /*013c*/ 	.word	0x00001790
        /*0140*/ 	.word	0x00000003
        /*0144*/ 	.word	0x00000000
        /*0148*/ 	.short	0x010a
        /*014a*/ 	.byte	0x3f
	.zero		1


	//   ....[12]....
        /*014c*/ 	.word	0x00001b10
        /*0150*/ 	.word	0x00000005
        /*0154*/ 	.word	0x00000000
        /*0158*/ 	.short	0x010a
        /*015a*/ 	.byte	0x3f
	.zero		1


	//   ....[13]....
        /*015c*/ 	.word	0x00001b50
        /*0160*/ 	.word	0x00000005
        /*0164*/ 	.word	0x00000000
        /*0168*/ 	.short	0x010a
        /*016a*/ 	.byte	0x3f
	.zero		1


	//   ....[14]....
        /*016c*/ 	.word	0x00001db0
        /*0170*/ 	.word	0x00000004
        /*0174*/ 	.word	0x00000000
        /*0178*/ 	.short	0x0101
        /*017a*/ 	.byte	0x3f
	.zero		1


	//   ....[15]....
        /*017c*/ 	.word	0x00001f70
        /*0180*/ 	.word	0x00000000
        /*0184*/ 	.word	0x00000000
        /*0188*/ 	.short	0x0101
        /*018a*/ 	.byte	0x3f
	.zero		1


	//   ....[16]....
        /*018c*/ 	.word	0x000070c0
        /*0190*/ 	.word	0x00000017
        /*0194*/ 	.word	0x00000020
        /*0198*/ 	.short	0x010a
        /*019a*/ 	.byte	0x3f
	.zero		1


	//   ....[17]....
        /*019c*/ 	.word	0x000074f0
        /*01a0*/ 	.word	0x00000005
        /*01a4*/ 	.word	0x00000058
        /*01a8*/ 	.short	0x0101
        /*01aa*/ 	.byte	0x3f
	.zero		1


	//   ....[18]....
        /*01ac*/ 	.word	0x00007c10
        /*01b0*/ 	.word	0x00000007
        /*01b4*/ 	.word	0x00000000
        /*01b8*/ 	.short	0x010a
        /*01ba*/ 	.byte	0x3f
	.zero		1


	//   ....[19]....
        /*01bc*/ 	.word	0x00007c90
        /*01c0*/ 	.word	0x00000006
        /*01c4*/ 	.word	0x00000000
        /*01c8*/ 	.short	0x010a
        /*01ca*/ 	.byte	0x3f
	.zero		1


	//   ....[20]....
        /*01cc*/ 	.word	0x00007d20
        /*01d0*/ 	.word	0x00000007
        /*01d4*/ 	.word	0x00000000
        /*01d8*/ 	.short	0x010a
        /*01da*/ 	.byte	0x3f
	.zero		1


	//   ....[21]....
        /*01dc*/ 	.word	0x00007db0
        /*01e0*/ 	.word	0x00000005
        /*01e4*/ 	.word	0x00000000
        /*01e8*/ 	.short	0x010a
        /*01ea*/ 	.byte	0x3f
	.zero		1


	//   ....[22]....
        /*01ec*/ 	.word	0x00007e10
        /*01f0*/ 	.word	0x00000003
        /*01f4*/ 	.word	0x00000000
        /*01f8*/ 	.short	0x010a
        /*01fa*/ 	.byte	0x3f
	.zero		1


	//   ....[23]....
        /*01fc*/ 	.word	0x00007e60
        /*0200*/ 	.word	0x00000005
        /*0204*/ 	.word	0x00000000
        /*0208*/ 	.short	0x010a
        /*020a*/ 	.byte	0x3f
	.zero		1


	//   ....[24]....
        /*020c*/ 	.word	0x00007f30
        /*0210*/ 	.word	0x00000017
        /*0214*/ 	.word	0x00000020
        /*0218*/ 	.short	0x010a
        /*021a*/ 	.byte	0x3f
	.zero		1


	//   ....[25]....
        /*021c*/ 	.word	0x00008000
        /*0220*/ 	.word	0x00000007
        /*0224*/ 	.word	0x00000000
        /*0228*/ 	.short	0x010a
        /*022a*/ 	.byte	0x3f
	.zero		1


	//   ....[26]....
        /*022c*/ 	.word	0x00008050
        /*0230*/ 	.word	0x00000006
        /*0234*/ 	.word	0x00000000
        /*0238*/ 	.short	0x010a
        /*023a*/ 	.byte	0x3f
	.zero		1


	//   ....[27]....
        /*023c*/ 	.word	0x000080a0
        /*0240*/ 	.word	0x00000007
        /*0244*/ 	.word	0x00000000
        /*0248*/ 	.short	0x010a
        /*024a*/ 	.byte	0x3f
	.zero		1


	//----- nvinfo : EIATTR_NUM_MBARRIERS
	.align		4
.L_35:
        /*024c*/ 	.byte	0x03, 0x38
        /*024e*/ 	.short	0x000a


	//----- nvinfo : EIATTR_EXIT_INSTR_OFFSETS
	.align		4
        /*0250*/ 	.byte	0x04, 0x1c
        /*0252*/ 	.short	(.L_37 - .L_36)


	//   ....[0]....
.L_36:
        /*0254*/ 	.word	0x000009d0


	//   ....[1]....
        /*0258*/ 	.word	0x000011e0


	//   ....[2]....
        /*025c*/ 	.word	0x00006810


	//   ....[3]....
        /*0260*/ 	.word	0x00006d70


	//   ....[4]....
        /*0264*/ 	.word	0x00007e00


	//----- nvinfo : EIATTR_MAX_THREADS
	.align		4
.L_37:
        /*0268*/ 	.byte	0x04, 0x05
        /*026a*/ 	.short	(.L_39 - .L_38)
.L_38:
        /*026c*/ 	.word	0x00000180
        /*0270*/ 	.word	0x00000001
        /*0274*/ 	.word	0x00000001


	//----- nvinfo : EIATTR_CRS_STACK_SIZE
	.align		4
.L_39:
        /*0278*/ 	.byte	0x04, 0x1e
        /*027a*/ 	.short	(.L_41 - .L_40)
.L_40:
        /*027c*/ 	.word	0x00000000


	//----- nvinfo : EIATTR_CBANK_PARAM_SIZE
	.align		4
.L_41:
        /*0280*/ 	.byte	0x03, 0x19
        /*0282*/ 	.short	0x0470


	//----- nvinfo : EIATTR_PARAM_CBANK
	.align		4
        /*0284*/ 	.byte	0x04, 0x0a
        /*0286*/ 	.short	(.L_43 - .L_42)
	.align		4
.L_42:
        /*0288*/ 	.word	index@(.nv.constant0._ZN7cutlass13device_kernelINS_4gemm6kernel13GemmUniversalIN4cute5tupleIJiiiiEEENS1_10collective13CollectiveMmaINS1_34MainloopSm90TmaGmmaWarpSpecializedILi4ENS5_IJNS4_1CILi8EEENSA_ILi1EEESC_EEENS1_35KernelTmaWarpSpecializedCooperativeEEENS5_IJNSA_ILi128EEESG_NSA_ILi64EEEEEENS_6half_tENS5_IJlSC_lEEESJ_NS5_IJSC_llEEENS4_8TiledMMAINS4_8MMA_AtomIJNS4_4SM904GMMA26MMA_64x128x16_F32F16F16_SSILNSP_5MajorE0ELSR_1ELNSP_7ScaleInE1ELSS_1EEEEEENS4_6LayoutINS5_IJNSA_ILi2EEESC_SC_EEENS5_IJSC_NSA_ILi0EEESY_EEEEENS5_IJNS4_10UnderscoreES11_S11_EEEEENS4_13SM90_TMA_LOADENS4_14ComposedLayoutINS4_7SwizzleILi3ELi4ELi3EEENS4_18smem_ptr_flag_bitsILi16EEENSV_INS5_IJSB_SH_EEENS5_IJSH_SC_EEEEEEEvNS4_8identityENS4_23SM90_TMA_LOAD_MULTICASTENS15_IS17_S19_NSV_INS5_IJSH_SB_EEENS5_IJSC_SH_EEEEEEEvS1E_EENS_8epilogue10collective6detail29Sm90TmaWarpSpecializedAdapterINS1M_15DefaultEpilogueISJ_SK_SK_NS1L_6thread17LinearCombinationISJ_Li1EffLNS1Q_9ScaleType4KindE0ELNS_15FloatRoundStyleE2ESJ_EENS1_15EpilogueDefaultEEEEEvvEEEEvNT_6ParamsE)
        /*028c*/ 	.short	0x0210
        /*028e*/ 	.short	0x0470


	//----- nvinfo : EIATTR_SW_WAR
	.align		4
.L_43:
        /*0290*/ 	.byte	0x04, 0x36
        /*0292*/ 	.short	(.L_45 - .L_44)
.L_44:
        /*0294*/ 	.word	0x00000008
.L_45:


//--------------------- .nv.callgraph             --------------------------
	.section	.nv.callgraph,"",@"SHT_CUDA_CALLGRAPH"
	.align	4
	.sectionentsize	8
	.align		4
        /*0000*/ 	.word	0x00000000
	.align		4
        /*0004*/ 	.word	0xffffffff
	.align		4
        /*0008*/ 	.word	index@(_ZN7cutlass13device_kernelINS_4gemm6kernel13GemmUniversalIN4cute5tupleIJiiiiEEENS1_10collective13CollectiveMmaINS1_34MainloopSm90TmaGmmaWarpSpecializedILi4ENS5_IJNS4_1CILi8EEENSA_ILi1EEESC_EEENS1_35KernelTmaWarpSpecializedCooperativeEEENS5_IJNSA_ILi128EEESG_NSA_ILi64EEEEEENS_6half_tENS5_IJlSC_lEEESJ_NS5_IJSC_llEEENS4_8TiledMMAINS4_8MMA_AtomIJNS4_4SM904GMMA26MMA_64x128x16_F32F16F16_SSILNSP_5MajorE0ELSR_1ELNSP_7ScaleInE1ELSS_1EEEEEENS4_6LayoutINS5_IJNSA_ILi2EEESC_SC_EEENS5_IJSC_NSA_ILi0EEESY_EEEEENS5_IJNS4_10UnderscoreES11_S11_EEEEENS4_13SM90_TMA_LOADENS4_14ComposedLayoutINS4_7SwizzleILi3ELi4ELi3EEENS4_18smem_ptr_flag_bitsILi16EEENSV_INS5_IJSB_SH_EEENS5_IJSH_SC_EEEEEEEvNS4_8identityENS4_23SM90_TMA_LOAD_MULTICASTENS15_IS17_S19_NSV_INS5_IJSH_SB_EEENS5_IJSC_SH_EEEEEEEvS1E_EENS_8epilogue10collective6detail29Sm90TmaWarpSpecializedAdapterINS1M_15DefaultEpilogueISJ_SK_SK_NS1L_6thread17LinearCombinationISJ_Li1EffLNS1Q_9ScaleType4KindE0ELNS_15FloatRoundStyleE2ESJ_EENS1_15EpilogueDefaultEEEEEvvEEEEvNT_6ParamsE)
	.align		4
        /*000c*/ 	.word	index@(__assertfail)
	.align		4
        /*0010*/ 	.word	0x00000000
	.align		4
        /*0014*/ 	.word	0xfffffffe
	.align		4
        /*0018*/ 	.word	0x00000000
	.align		4
        /*001c*/ 	.word	0xfffffffd
	.align		4
        /*0020*/ 	.word	0x00000000
	.align		4
        /*0024*/ 	.word	0xfffffffc


//--------------------- .nv.constant4             --------------------------
	.section	.nv.constant4,"a",@progbits
	.align	8
	.align		8
.nv.constant4:
        /*0000*/ 	.dword	__assertfail
	.align		8
        /*0008*/ 	.dword	__unnamed_1
	.align		8
        /*0010*/ 	.dword	_ZN40_INTERNAL_00922bfa_4_k_cu_28cfc3f9_189354cuda3std3__45__cpo5beginE
	.align		8
        /*0018*/ 	.dword	_ZN40_INTERNAL_00922bfa_4_k_cu_28cfc3f9_189354cuda3std3__45__cpo3endE
	.align		8
        /*0020*/ 	.dword	_ZN40_INTERNAL_00922bfa_4_k_cu_28cfc3f9_189354cuda3std3__45__cpo6cbeginE
	.align		8
        /*0028*/ 	.dword	_ZN40_INTERNAL_00922bfa_4_k_cu_28cfc3f9_189354cuda3std3__45__cpo4cendE
	.align		8
        /*0030*/ 	.dword	_ZN40_INTERNAL_00922bfa_4_k_cu_28cfc3f9_189354cuda3std3__442_GLOBAL__N__00922bfa_4_k_cu_28cfc3f9_189356ignoreE
	.align		8
        /*0038*/ 	.dword	_ZN40_INTERNAL_00922bfa_4_k_cu_28cfc3f9_189354cuda3std3__419piecewise_constructE
	.align		8
        /*0040*/ 	.dword	_ZN40_INTERNAL_00922bfa_4_k_cu_28cfc3f9_189354cuda3std3__48in_placeE
	.align		8
        /*0048*/ 	.dword	_ZN40_INTERNAL_00922bfa_4_k_cu_28cfc3f9_189354cuda3std6ranges3__45__cpo4swapE
	.align		8
        /*0050*/ 	.dword	_ZN40_INTERNAL_00922bfa_4_k_cu_28cfc3f9_189354cuda3std6ranges3__45__cpo9iter_moveE
	.align		8
        /*0058*/ 	.dword	_ZN40_INTERNAL_00922bfa_4_k_cu_28cfc3f9_189354cute7productE
	.align		8
        /*0060*/ 	.dword	_ZN40_INTERNAL_00922bfa_4_k_cu_28cfc3f9_189354cute1_E
	.align		8
        /*0068*/ 	.dword	$str$22
	.align		8
        /*0070*/ 	.dword	$str$23


//--------------------- .text._ZN7cutlass13device_kernelINS_4gemm6kernel13GemmUniversalIN4cute5tupleIJiiiiEEENS1_10collective13CollectiveMmaINS1_34MainloopSm90TmaGmmaWarpSpecializedILi4ENS5_IJNS4_1CILi8EEENSA_ILi1EEESC_EEENS1_35KernelTmaWarpSpecializedCooperativeEEENS5_IJNSA_ILi128EEESG_NSA_ILi64EEEEEENS_6half_tENS5_IJlSC_lEEESJ_NS5_IJSC_llEEENS4_8TiledMMAINS4_8MMA_AtomIJNS4_4SM904GMMA26MMA_64x128x16_F32F16F16_SSILNSP_5MajorE0ELSR_1ELNSP_7ScaleInE1ELSS_1EEEEEENS4_6LayoutINS5_IJNSA_ILi2EEESC_SC_EEENS5_IJSC_NSA_ILi0EEESY_EEEEENS5_IJNS4_10UnderscoreES11_S11_EEEEENS4_13SM90_TMA_LOADENS4_14ComposedLayoutINS4_7SwizzleILi3ELi4ELi3EEENS4_18smem_ptr_flag_bitsILi16EEENSV_INS5_IJSB_SH_EEENS5_IJSH_SC_EEEEEEEvNS4_8identityENS4_23SM90_TMA_LOAD_MULTICASTENS15_IS17_S19_NSV_INS5_IJSH_SB_EEENS5_IJSC_SH_EEEEEEEvS1E_EENS_8epilogue10collective6detail29Sm90TmaWarpSpecializedAdapterINS1M_15DefaultEpilogueISJ_SK_SK_NS1L_6thread17LinearCombinationISJ_Li1EffLNS1Q_9ScaleType4KindE0ELNS_15FloatRoundStyleE2ESJ_EENS1_15EpilogueDefaultEEEEEvvEEEEvNT_6ParamsE --------------------------
	.section	.text._ZN7cutlass13device_kernelINS_4gemm6kernel13GemmUniversalIN4cute5tupleIJiiiiEEENS1_10collective13CollectiveMmaINS1_34MainloopSm90TmaGmmaWarpSpecializedILi4ENS5_IJNS4_1CILi8EEENSA_ILi1EEESC_EEENS1_35KernelTmaWarpSpecializedCooperativeEEENS5_IJNSA_ILi128EEESG_NSA_ILi64EEEEEENS_6half_tENS5_IJlSC_lEEESJ_NS5_IJSC_llEEENS4_8TiledMMAINS4_8MMA_AtomIJNS4_4SM904GMMA26MMA_64x128x16_F32F16F16_SSILNSP_5MajorE0ELSR_1ELNSP_7ScaleInE1ELSS_1EEEEEENS4_6LayoutINS5_IJNSA_ILi2EEESC_SC_EEENS5_IJSC_NSA_ILi0EEESY_EEEEENS5_IJNS4_10UnderscoreES11_S11_EEEEENS4_13SM90_TMA_LOADENS4_14ComposedLayoutINS4_7SwizzleILi3ELi4ELi3EEENS4_18smem_ptr_flag_bitsILi16EEENSV_INS5_IJSB_SH_EEENS5_IJSH_SC_EEEEEEEvNS4_8identityENS4_23SM90_TMA_LOAD_MULTICASTENS15_IS17_S19_NSV_INS5_IJSH_SB_EEENS5_IJSC_SH_EEEEEEEvS1E_EENS_8epilogue10collective6detail29Sm90TmaWarpSpecializedAdapterINS1M_15DefaultEpilogueISJ_SK_SK_NS1L_6thread17LinearCombinationISJ_Li1EffLNS1Q_9ScaleType4KindE0ELNS_15FloatRoundStyleE2ESJ_EENS1_15EpilogueDefaultEEEEEvvEEEEvNT_6ParamsE,"ax",@progbits
	.align	128
.text._ZN7cutlass13device_kernelINS_4gemm6kernel13GemmUniversalIN4cute5tupleIJiiiiEEENS1_10collective13CollectiveMmaINS1_34MainloopSm90TmaGmmaWarpSpecializedILi4ENS5_IJNS4_1CILi8EEENSA_ILi1EEESC_EEENS1_35KernelTmaWarpSpecializedCooperativeEEENS5_IJNSA_ILi128EEESG_NSA_ILi64EEEEEENS_6half_tENS5_IJlSC_lEEESJ_NS5_IJSC_llEEENS4_8TiledMMAINS4_8MMA_AtomIJNS4_4SM904GMMA26MMA_64x128x16_F32F16F16_SSILNSP_5MajorE0ELSR_1ELNSP_7ScaleInE1ELSS_1EEEEEENS4_6LayoutINS5_IJNSA_ILi2EEESC_SC_EEENS5_IJSC_NSA_ILi0EEESY_EEEEENS5_IJNS4_10UnderscoreES11_S11_EEEEENS4_13SM90_TMA_LOADENS4_14ComposedLayoutINS4_7SwizzleILi3ELi4ELi3EEENS4_18smem_ptr_flag_bitsILi16EEENSV_INS5_IJSB_SH_EEENS5_IJSH_SC_EEEEEEEvNS4_8identityENS4_23SM90_TMA_LOAD_MULTICASTENS15_IS17_S19_NSV_INS5_IJSH_SB_EEENS5_IJSC_SH_EEEEEEEvS1E_EENS_8epilogue10collective6detail29Sm90TmaWarpSpecializedAdapterINS1M_15DefaultEpilogueISJ_SK_SK_NS1L_6thread17LinearCombinationISJ_Li1EffLNS1Q_9ScaleType4KindE0ELNS_15FloatRoundStyleE2ESJ_EENS1_15EpilogueDefaultEEEEEvvEEEEvNT_6ParamsE:
        .type           _ZN7cutlass13device_kernelINS_4gemm6kernel13GemmUniversalIN4cute5tupleIJiiiiEEENS1_10collective13CollectiveMmaINS1_34MainloopSm90TmaGmmaWarpSpecializedILi4ENS5_IJNS4_1CILi8EEENSA_ILi1EEESC_EEENS1_35KernelTmaWarpSpecializedCooperativeEEENS5_IJNSA_ILi128EEESG_NSA_ILi64EEEEEENS_6half_tENS5_IJlSC_lEEESJ_NS5_IJSC_llEEENS4_8TiledMMAINS4_8MMA_AtomIJNS4_4SM904GMMA26MMA_64x128x16_F32F16F16_SSILNSP_5MajorE0ELSR_1ELNSP_7ScaleInE1ELSS_1EEEEEENS4_6LayoutINS5_IJNSA_ILi2EEESC_SC_EEENS5_IJSC_NSA_ILi0EEESY_EEEEENS5_IJNS4_10UnderscoreES11_S11_EEEEENS4_13SM90_TMA_LOADENS4_14ComposedLayoutINS4_7SwizzleILi3ELi4ELi3EEENS4_18smem_ptr_flag_bitsILi16EEENSV_INS5_IJSB_SH_EEENS5_IJSH_SC_EEEEEEEvNS4_8identityENS4_23SM90_TMA_LOAD_MULTICASTENS15_IS17_S19_NSV_INS5_IJSH_SB_EEENS5_IJSC_SH_EEEEEEEvS1E_EENS_8epilogue10collective6detail29Sm90TmaWarpSpecializedAdapterINS1M_15DefaultEpilogueISJ_SK_SK_NS1L_6thread17LinearCombinationISJ_Li1EffLNS1Q_9ScaleType4KindE0ELNS_15FloatRoundStyleE2ESJ_EENS1_15EpilogueDefaultEEEEEvvEEEEvNT_6ParamsE,@function
        .size           _ZN7cutlass13device_kernelINS_4gemm6kernel13GemmUniversalIN4cute5tupleIJiiiiEEENS1_10collective13CollectiveMmaINS1_34MainloopSm90TmaGmmaWarpSpecializedILi4ENS5_IJNS4_1CILi8EEENSA_ILi1EEESC_EEENS1_35KernelTmaWarpSpecializedCooperativeEEENS5_IJNSA_ILi128EEESG_NSA_ILi64EEEEEENS_6half_tENS5_IJlSC_lEEESJ_NS5_IJSC_llEEENS4_8TiledMMAINS4_8MMA_AtomIJNS4_4SM904GMMA26MMA_64x128x16_F32F16F16_SSILNSP_5MajorE0ELSR_1ELNSP_7ScaleInE1ELSS_1EEEEEENS4_6LayoutINS5_IJNSA_ILi2EEESC_SC_EEENS5_IJSC_NSA_ILi0EEESY_EEEEENS5_IJNS4_10UnderscoreES11_S11_EEEEENS4_13SM90_TMA_LOADENS4_14ComposedLayoutINS4_7SwizzleILi3ELi4ELi3EEENS4_18smem_ptr_flag_bitsILi16EEENSV_INS5_IJSB_SH_EEENS5_IJSH_SC_EEEEEEEvNS4_8identityENS4_23SM90_TMA_LOAD_MULTICASTENS15_IS17_S19_NSV_INS5_IJSH_SB_EEENS5_IJSC_SH_EEEEEEEvS1E_EENS_8epilogue10collective6detail29Sm90TmaWarpSpecializedAdapterINS1M_15DefaultEpilogueISJ_SK_SK_NS1L_6thread17LinearCombinationISJ_Li1EffLNS1Q_9ScaleType4KindE0ELNS_15FloatRoundStyleE2ESJ_EENS1_15EpilogueDefaultEEEEEvvEEEEvNT_6ParamsE,(.L_x_197 - _ZN7cutlass13device_kernelINS_4gemm6kernel13GemmUniversalIN4cute5tupleIJiiiiEEENS1_10collective13CollectiveMmaINS1_34MainloopSm90TmaGmmaWarpSpecializedILi4ENS5_IJNS4_1CILi8EEENSA_ILi1EEESC_EEENS1_35KernelTmaWarpSpecializedCooperativeEEENS5_IJNSA_ILi128EEESG_NSA_ILi64EEEEEENS_6half_tENS5_IJlSC_lEEESJ_NS5_IJSC_llEEENS4_8TiledMMAINS4_8MMA_AtomIJNS4_4SM904GMMA26MMA_64x128x16_F32F16F16_SSILNSP_5MajorE0ELSR_1ELNSP_7ScaleInE1ELSS_1EEEEEENS4_6LayoutINS5_IJNSA_ILi2EEESC_SC_EEENS5_IJSC_NSA_ILi0EEESY_EEEEENS5_IJNS4_10UnderscoreES11_S11_EEEEENS4_13SM90_TMA_LOADENS4_14ComposedLayoutINS4_7SwizzleILi3ELi4ELi3EEENS4_18smem_ptr_flag_bitsILi16EEENSV_INS5_IJSB_SH_EEENS5_IJSH_SC_EEEEEEEvNS4_8identityENS4_23SM90_TMA_LOAD_MULTICASTENS15_IS17_S19_NSV_INS5_IJSH_SB_EEENS5_IJSC_SH_EEEEEEEvS1E_EENS_8epilogue10collective6detail29Sm90TmaWarpSpecializedAdapterINS1M_15DefaultEpilogueISJ_SK_SK_NS1L_6thread17LinearCombinationISJ_Li1EffLNS1Q_9ScaleType4KindE0ELNS_15FloatRoundStyleE2ESJ_EENS1_15EpilogueDefaultEEEEEvvEEEEvNT_6ParamsE)
        .other          _ZN7cutlass13device_kernelINS_4gemm6kernel13GemmUniversalIN4cute5tupleIJiiiiEEENS1_10collective13CollectiveMmaINS1_34MainloopSm90TmaGmmaWarpSpecializedILi4ENS5_IJNS4_1CILi8EEENSA_ILi1EEESC_EEENS1_35KernelTmaWarpSpecializedCooperativeEEENS5_IJNSA_ILi128EEESG_NSA_ILi64EEEEEENS_6half_tENS5_IJlSC_lEEESJ_NS5_IJSC_llEEENS4_8TiledMMAINS4_8MMA_AtomIJNS4_4SM904GMMA26MMA_64x128x16_F32F16F16_SSILNSP_5MajorE0ELSR_1ELNSP_7ScaleInE1ELSS_1EEEEEENS4_6LayoutINS5_IJNSA_ILi2EEESC_SC_EEENS5_IJSC_NSA_ILi0EEESY_EEEEENS5_IJNS4_10UnderscoreES11_S11_EEEEENS4_13SM90_TMA_LOADENS4_14ComposedLayoutINS4_7SwizzleILi3ELi4ELi3EEENS4_18smem_ptr_flag_bitsILi16EEENSV_INS5_IJSB_SH_EEENS5_IJSH_SC_EEEEEEEvNS4_8identityENS4_23SM90_TMA_LOAD_MULTICASTENS15_IS17_S19_NSV_INS5_IJSH_SB_EEENS5_IJSC_SH_EEEEEEEvS1E_EENS_8epilogue10collective6detail29Sm90TmaWarpSpecializedAdapterINS1M_15DefaultEpilogueISJ_SK_SK_NS1L_6thread17LinearCombinationISJ_Li1EffLNS1Q_9ScaleType4KindE0ELNS_15FloatRoundStyleE2ESJ_EENS1_15EpilogueDefaultEEEEEvvEEEEvNT_6ParamsE,@"STO_CUDA_ENTRY STV_DEFAULT"
_ZN7cutlass13device_kernelINS_4gemm6kernel13GemmUniversalIN4cute5tupleIJiiiiEEENS1_10collective13CollectiveMmaINS1_34MainloopSm90TmaGmmaWarpSpecializedILi4ENS5_IJNS4_1CILi8EEENSA_ILi1EEESC_EEENS1_35KernelTmaWarpSpecializedCooperativeEEENS5_IJNSA_ILi128EEESG_NSA_ILi64EEEEEENS_6half_tENS5_IJlSC_lEEESJ_NS5_IJSC_llEEENS4_8TiledMMAINS4_8MMA_AtomIJNS4_4SM904GMMA26MMA_64x128x16_F32F16F16_SSILNSP_5MajorE0ELSR_1ELNSP_7ScaleInE1ELSS_1EEEEEENS4_6LayoutINS5_IJNSA_ILi2EEESC_SC_EEENS5_IJSC_NSA_ILi0EEESY_EEEEENS5_IJNS4_10UnderscoreES11_S11_EEEEENS4_13SM90_TMA_LOADENS4_14ComposedLayoutINS4_7SwizzleILi3ELi4ELi3EEENS4_18smem_ptr_flag_bitsILi16EEENSV_INS5_IJSB_SH_EEENS5_IJSH_SC_EEEEEEEvNS4_8identityENS4_23SM90_TMA_LOAD_MULTICASTENS15_IS17_S19_NSV_INS5_IJSH_SB_EEENS5_IJSC_SH_EEEEEEEvS1E_EENS_8epilogue10collective6detail29Sm90TmaWarpSpecializedAdapterINS1M_15DefaultEpilogueISJ_SK_SK_NS1L_6thread17LinearCombinationISJ_Li1EffLNS1Q_9ScaleType4KindE0ELNS_15FloatRoundStyleE2ESJ_EENS1_15EpilogueDefaultEEEEEvvEEEEvNT_6ParamsE:
[----:B------:R-:W0:Y:S01]  /*0000*/  LDC R1, c[0x0][0x28] ;  /* 0x00000a00ff017b82 */ /* 0x000e220000000800 */
[----:B------:R-:W1:Y:S01]  /*0010*/  S2R R95, SR_TID.X ;  /* 0x00000000005f7919 */ /* 0x000e620000002100 */
[----:B------:R-:W-:Y:S01]  /*0020*/  ELECT P0, URZ, PT ;  /* 0x00000000003f782f */ /* 0x000fe20003800000 */
[----:B------:R-:W-:Y:S01]  /*0030*/  BSSY B0, `(.L_x_0) ;  /* 0x000000f000007945 */ /* 0x000fe20003800000 */
[--C-:B-1----:R-:W-:Y:S02]  /*0040*/  SHF.R.U32.HI R0, RZ, 0x5, R95.reuse ;  /* 0x00000005ff007819 */ /* 0x102fe4000001165f */
[----:B------:R-:W-:-:S03]  /*0050*/  SHF.R.U32.HI R6, RZ, 0x7, R95 ;  /* 0x00000007ff067819 */ /* 0x000fc6000001165f */
[----:B------:R-:W1:Y:S04]  /*0060*/  SHFL.IDX PT, R3, R0, RZ, 0x1f ;  /* 0x00001fff00037589 */ /* 0x000e6800000e0000 */
[----:B------:R2:W3:Y:S01]  /*0070*/  SHFL.IDX PT, R2, R6, RZ, 0x1f ;  /* 0x00001fff06027589 */ /* 0x0004e200000e0000 */
[----:B-1----:R-:W-:-:S13]  /*0080*/  ISETP.NE.OR P0, PT, R3, RZ, !P0 ;  /* 0x000000ff0300720c */ /* 0x002fda0004705670 */
[----:B0-23--:R-:W-:Y:S05]  /*0090*/  @P0 BRA `(.L_x_1) ;  /* 0x0000000000200947 */ /* 0x00dfea0003800000 */
[----:B------:R-:W-:Y:S02]  /*00a0*/  ULDC.64 UR4, c[0x0][0x198] ;  /* 0x0000660000047ab9 */ /* 0x000fe40000000a00 */
[----:B------:R-:W-:Y:S02]  /*00b0*/  UIADD3 UR6, UP0, UR4, 0xf0, URZ ;  /* 0x000000f004067890 */ /* 0x000fe4000ff1e03f */
[----:B------:R-:W-:Y:S02]  /*00c0*/  UIADD3 UR4, UP1, UR4, 0x1f0, URZ ;  /* 0x000001f004047890 */ /* 0x000fe4000ff3e03f */
[----:B------:R-:W-:Y:S02]  /*00d0*/  UIADD3.X UR7, URZ, UR5, URZ, UP0, !UPT ;  /* 0x000000053f077290 */ /* 0x000fe400087fe43f */
[----:B------:R-:W-:-:S07]  /*00e0*/  UIADD3.X UR5, URZ, UR5, URZ, UP1, !UPT ;  /* 0x000000053f057290 */ /* 0x000fce0008ffe43f */
[----:B------:R0:W-:Y:S02]  /*00f0*/  UTMACCTL.PF [UR6] ;  /* 0x00000000060079b9 */ /* 0x0001e40008040000 */
[----:B------:R0:W-:Y:S02]  /*0100*/  UTMACCTL.PF [UR4] ;  /* 0x00000000040079b9 */ /* 0x0001e40008040000 */
[----:B0-----:R-:W-:Y:S01]  /*0110*/  NOP ;  /* 0x0000000000007918 */ /* 0x001fe20000000000 */
.L_x_1:
[----:B------:R-:W-:Y:S05]  /*0120*/  BSYNC B0 ;  /* 0x0000000000007941 */ /* 0x000fea0003800000 */
.L_x_0:
[----:B------:R-:W0:Y:S01]  /*0130*/  SHFL.IDX PT, R5, R0, RZ, 0x1f ;  /* 0x00001fff00057589 */ /* 0x000e2200000e0000 */
[----:B------:R-:W-:-:S04]  /*0140*/  SHF.R.S32.HI R4, RZ, 0x1f, R95 ;  /* 0x0000001fff047819 */ /* 0x000fc8000001145f */
[----:B------:R-:W-:-:S04]  /*0150*/  LEA.HI R4, R4, R95, RZ, 0x7 ;  /* 0x0000005f04047211 */ /* 0x000fc800078f38ff */
[----:B------:R-:W-:Y:S02]  /*0160*/  LOP3.LUT R4, R4, 0xffffff80, RZ, 0xc0, !PT ;  /* 0xffffff8004047812 */ /* 0x000fe400078ec0ff */
[----:B0-----:R-:W-:-:S13]  /*0170*/  ISETP.NE.AND P0, PT, R5, RZ, PT ;  /* 0x000000ff0500720c */ /* 0x001fda0003f05270 */
[----:B------:R-:W-:Y:S05]  /*0180*/  @P0 BRA `(.L_x_2) ;  /* 0x0000000000580947 */ /* 0x000fea0003800000 */
[----:B------:R-:W0:Y:S01]  /*0190*/  S2UR UR8, SR_CgaCtaId ;  /* 0x00000000000879c3 */ /* 0x000e220000008800 */
[----:B------:R-:W-:Y:S01]  /*01a0*/  UMOV UR4, 0x400 ;  /* 0x0000040000047882 */ /* 0x000fe20000000000 */
[----:B------:R-:W-:Y:S01]  /*01b0*/  UMOV UR5, 0x1 ;  /* 0x0000000100057882 */ /* 0x000fe20000000000 */
[----:B------:R-:W-:Y:S01]  /*01c0*/  UMOV UR6, 0x10 ;  /* 0x0000001000067882 */ /* 0x000fe20000000000 */
[----:B------:R-:W-:Y:S01]  /*01d0*/  ELECT P0, URZ, PT ;  /* 0x00000000003f782f */ /* 0x000fe20003800000 */
[----:B------:R-:W-:-:S04]  /*01e0*/  UIADD3 UR6, -UR6, 0x100000, URZ ;  /* 0x0010000006067890 */ /* 0x000fc8000fffe13f */
[----:B------:R-:W-:Y:S02]  /*01f0*/  USHF.L.U32 UR7, UR6, 0xb, URZ ;  /* 0x0000000b06077899 */ /* 0x000fe4000800063f */
[----:B------:R-:W-:Y:S02]  /*0200*/  USHF.L.U32 UR6, UR6, 0x1, URZ ;  /* 0x0000000106067899 */ /* 0x000fe4000800063f */
[----:B0-----:R-:W-:Y:S02]  /*0210*/  ULEA UR8, UR8, UR4, 0x18 ;  /* 0x0000000408087291 */ /* 0x001fe4000f8ec03f */
[----:B------:R-:W-:-:S04]  /*0220*/  UIADD3 UR4, -UR5, 0x100000, URZ ;  /* 0x0010000005047890 */ /* 0x000fc8000fffe13f */
[----:B------:R-:W-:Y:S02]  /*0230*/  USHF.L.U32 UR5, UR4, 0xb, URZ ;  /* 0x0000000b04057899 */ /* 0x000fe4000800063f */
[----:B------:R-:W-:Y:S01]  /*0240*/  USHF.L.U32 UR4, UR4, 0x1, URZ ;  /* 0x0000000104047899 */ /* 0x000fe2000800063f */
[----:B------:R-:W0:Y:S11]  /*0250*/  FENCE.VIEW.ASYNC.S ;  /* 0x00000000000073c6 */ /* 0x000e360000000000 */
[----:B0-----:R0:W1:Y:S01]  /*0260*/  SYNCS.EXCH.64 URZ, [UR8], UR4 ;  /* 0x00000004083f75b2 */ /* 0x0010620008000100 */
[----:B------:R0:W2:Y:S01]  /*0270*/  SYNCS.EXCH.64 URZ, [UR8+0x20], UR6 ;  /* 0x00002006083f75b2 */ /* 0x0000a20008000100 */
[----:B------:R0:W3:Y:S01]  /*0280*/  SYNCS.EXCH.64 URZ, [UR8+0x8], UR4 ;  /* 0x00000804083f75b2 */ /* 0x0000e20008000100 */
[----:B------:R0:W4:Y:S01]  /*0290*/  SYNCS.EXCH.64 URZ, [UR8+0x28], UR6 ;  /* 0x00002806083f75b2 */ /* 0x0001220008000100 */
[----:B------:R0:W0:Y:S01]  /*02a0*/  SYNCS.EXCH.64 URZ, [UR8+0x10], UR4 ;  /* 0x00001004083f75b2 */ /* 0x0000220008000100 */
[----:B------:R0:W0:Y:S01]  /*02b0*/  SYNCS.EXCH.64 URZ, [UR8+0x30], UR6 ;  /* 0x00003006083f75b2 */ /* 0x0000220008000100 */
[----:B------:R0:W0:Y:S01]  /*02c0*/  SYNCS.EXCH.64 URZ, [UR8+0x18], UR4 ;  /* 0x00001804083f75b2 */ /* 0x0000220008000100 */
[----:B------:R0:W0:Y:S01]  /*02d0*/  SYNCS.EXCH.64 URZ, [UR8+0x38], UR6 ;  /* 0x00003806083f75b2 */ /* 0x0000220008000100 */
[----:B------:R-:W-:Y:S01]  /*02e0*/  NOP ;  /* 0x0000000000007918 */ /* 0x000fe20000000000 */
.L_x_2:
[----:B------:R-:W-:Y:S01]  /*02f0*/  IMAD.IADD R8, R95, 0x1, -R4 ;  /* 0x000000015f087824 */ /* 0x000fe200078e0a04 */
[----:B------:R-:W5:Y:S01]  /*0300*/  SHFL.IDX PT, R0, R0, RZ, 0x1f ;  /* 0x00001fff00007589 */ /* 0x000f6200000e0000 */
[----:B0-----:R-:W0:Y:S01]  /*0310*/  S2UR UR8, SR_CTAID.X ;  /* 0x00000000000879c3 */ /* 0x001e220000002500 */
[----:B------:R-:W-:Y:S02]  /*0320*/  SHF.R.S32.HI R12, RZ, 0x1f, R5 ;  /* 0x0000001fff0c7819 */ /* 0x000fe40000011405 */
[----:B------:R-:W-:Y:S02]  /*0330*/  ELECT P0, URZ, PT ;  /* 0x00000000003f782f */ /* 0x000fe40003800000 */
[----:B------:R-:W-:Y:S01]  /*0340*/  SHF.R.S32.HI R7, RZ, 0x1f, R8 ;  /* 0x0000001fff077819 */ /* 0x000fe20000011408 */
[----:B------:R-:W1:Y:S01]  /*0350*/  S2R R4, SR_CTAID.Y ;  /* 0x0000000000047919 */ /* 0x000e620000002600 */
[----:B------:R-:W-:Y:S01]  /*0360*/  LEA.HI R12, R12, R5, RZ, 0x2 ;  /* 0x000000050c0c7211 */ /* 0x000fe200078f10ff */
[----:B------:R-:W-:Y:S01]  /*0370*/  ULDC UR4, c[0x0][0x150] ;  /* 0x0000540000047ab9 */ /* 0x000fe20000000800 */
[----:B------:R-:W-:Y:S01]  /*0380*/  LEA.HI R7, R7, R8, RZ, 0x3 ;  /* 0x0000000807077211 */ /* 0x000fe200078f18ff */
[----:B------:R-:W2:Y:S01]  /*0390*/  LDC R13, c[0x0][0x144] ;  /* 0x00005100ff0d7b82 */ /* 0x000ea20000000800 */
[----:B------:R-:W-:Y:S01]  /*03a0*/  LOP3.LUT R12, R12, 0x3ffffffc, RZ, 0xc0, !PT ;  /* 0x3ffffffc0c0c7812 */ /* 0x000fe200078ec0ff */
[----:B------:R-:W-:Y:S01]  /*03b0*/  NOP ;  /* 0x0000000000007918 */ /* 0x000fe20000000000 */
[--C-:B------:R-:W-:Y:S01]  /*03c0*/  SHF.R.S32.HI R9, RZ, 0x3, R7.reuse ;  /* 0x00000003ff097819 */ /* 0x100fe20000011407 */
[----:B------:R-:W-:Y:S01]  /*03d0*/  NOP ;  /* 0x0000000000007918 */ /* 0x000fe20000000000 */
[----:B------:R-:W-:Y:S01]  /*03e0*/  SHF.R.S32.HI R10, RZ, 0x1f, R7 ;  /* 0x0000001fff0a7819 */ /* 0x000fe20000011407 */
[----:B------:R-:W-:Y:S01]  /*03f0*/  IMAD.IADD R7, R5, 0x1, -R12 ;  /* 0x0000000105077824 */ /* 0x000fe200078e0a0c */
[----:B------:R-:W-:Y:S01]  /*0400*/  ISETP.NE.AND P3, PT, R2, RZ, PT ;  /* 0x000000ff0200720c */ /* 0x000fe20003f65270 */
[----:B------:R-:W3:Y:S01]  /*0410*/  LDC R15, c[0x0][0x140] ;  /* 0x00005000ff0f7b82 */ /* 0x000ee20000000800 */
[----:B------:R-:W-:Y:S01]  /*0420*/  LEA.HI R10, R10, R9, RZ, 0x2 ;  /* 0x000000090a0a7211 */ /* 0x000fe200078f10ff */
[----:B------:R-:W-:-:S03]  /*0430*/  IMAD.MOV.U32 R22, RZ, RZ, 0x1 ;  /* 0x00000001ff167424 */ /* 0x000fc600078e00ff */
[----:B------:R-:W-:Y:S02]  /*0440*/  LOP3.LUT R10, R10, 0xfffffffc, RZ, 0xc0, !PT ;  /* 0xfffffffc0a0a7812 */ /* 0x000fe400078ec0ff */
[----:B-----5:R-:W-:Y:S02]  /*0450*/  ISETP.NE.OR P0, PT, R0, RZ, !P0 ;  /* 0x000000ff0000720c */ /* 0x020fe40004705670 */
[----:B0-----:R-:W-:Y:S01]  /*0460*/  I2FP.F32.U32 R0, UR8 ;  /* 0x0000000800007c45 */ /* 0x001fe20008201000 */
[----:B------:R-:W-:Y:S02]  /*0470*/  IMAD.IADD R10, R9, 0x1, -R10 ;  /* 0x00000001090a7824 */ /* 0x000fe400078e0a0a */
[----:B------:R-:W0:Y:S02]  /*0480*/  LDC R9, c[0x0][0x148] ;  /* 0x00005200ff097b82 */ /* 0x000e240000000800 */
[----:B------:R-:W-:Y:S02]  /*0490*/  IMAD R7, R7, 0x4, R10 ;  /* 0x0000000407077824 */ /* 0x000fe400078e020a */
[----:B------:R-:W-:Y:S01]  /*04a0*/  FMUL R11, R0, UR4 ;  /* 0x00000004000b7c20 */ /* 0x000fe20008400000 */
[----:B------:R-:W-:Y:S01]  /*04b0*/  ULDC UR4, c[0x0][0x154] ;  /* 0x0000550000047ab9 */ /* 0x000fe20000000800 */
[----:B------:R-:W-:-:S02]  /*04c0*/  IMAD.SHL.U32 R0, R7, 0x4, RZ ;  /* 0x0000000407007824 */ /* 0x000fc400078e00ff */
[----:B------:R-:W-:Y:S02]  /*04d0*/  VOTEU.ALL UP0, P0 ;  /* 0x00000000003f7886 */ /* 0x000fe40000000000 */
[----:B------:R-:W5:Y:S01]  /*04e0*/  F2I.U32.TRUNC.NTZ R11, R11 ;  /* 0x0000000b000b7305 */ /* 0x000f62000020f000 */
[----:B------:R-:W-:Y:S01]  /*04f0*/  VOTEU.ALL UP1, P0 ;  /* 0x00000000003f7886 */ /* 0x000fe20000020000 */
[----:B------:R-:W-:Y:S02]  /*0500*/  LOP3.LUT R19, R7, 0xc, R0, 0x78, !PT ;  /* 0x0000000c07137812 */ /* 0x000fe400078e7800 */
[----:B-1----:R-:W-:Y:S01]  /*0510*/  I2FP.F32.U32 R7, R4 ;  /* 0x0000000400077245 */ /* 0x002fe20000201000 */
[----:B------:R-:W1:Y:S01]  /*0520*/  @!UP0 S2UR UR7, SR_CgaCtaId ;  /* 0x00000000000789c3 */ /* 0x000e620000008800 */
[----:B------:R-:W-:Y:S01]  /*0530*/  SHF.R.S32.HI R10, RZ, 0x1f, R19 ;  /* 0x0000001fff0a7819 */ /* 0x000fe20000011413 */
[----:B------:R-:W-:Y:S01]  /*0540*/  @!UP0 UMOV UR6, 0x400 ;  /* 0x0000040000068882 */ /* 0x000fe20000000000 */
[----:B------:R-:W-:Y:S01]  /*0550*/  SHF.R.S32.HI R0, RZ, 0x1f, R3 ;  /* 0x0000001fff007819 */ /* 0x000fe20000011403 */
[----:B------:R-:W-:Y:S01]  /*0560*/  FMUL R14, R7, UR4 ;  /* 0x00000004070e7c20 */ /* 0x000fe20008400000 */
[----:B------:R-:W-:Y:S01]  /*0570*/  LEA.HI R10, R10, R19, RZ, 0x3 ;  /* 0x000000130a0a7211 */ /* 0x000fe200078f18ff */
[----:B------:R-:W-:Y:S01]  /*0580*/  UMOV UR4, 0x20 ;  /* 0x0000002000047882 */ /* 0x000fe20000000000 */
[----:B------:R-:W-:Y:S01]  /*0590*/  LEA.HI R0, R0, R3, RZ, 0x2 ;  /* 0x0000000300007211 */ /* 0x000fe200078f10ff */
[----:B------:R-:W-:-:S04]  /*05a0*/  @!UP0 UIADD3 UR4, -UR4, 0x100000, URZ ;  /* 0x0010000004048890 */ /* 0x000fc8000fffe13f */
[----:B------:R-:W-:Y:S02]  /*05b0*/  @!UP0 USHF.L.U32 UR5, UR4, 0xb, URZ ;  /* 0x0000000b04058899 */ /* 0x000fe4000800063f */
[----:B------:R-:W-:Y:S01]  /*05c0*/  @!UP0 USHF.L.U32 UR4, UR4, 0x1, URZ ;  /* 0x0000000104048899 */ /* 0x000fe2000800063f */
[----:B------:R-:W-:Y:S01]  /*05d0*/  LOP3.LUT R12, R10, 0xfffffff8, RZ, 0xc0, !PT ;  /* 0xfffffff80a0c7812 */ /* 0x000fe200078ec0ff */
[----:B-----5:R-:W-:Y:S01]  /*05e0*/  IMAD.MOV R16, RZ, RZ, -R11 ;  /* 0x000000ffff107224 */ /* 0x020fe200078e0a0b */
[----:B------:R-:W5:Y:S01]  /*05f0*/  F2I.U32.TRUNC.NTZ R14, R14 ;  /* 0x0000000e000e7305 */ /* 0x000f62000020f000 */
[----:B------:R-:W-:Y:S02]  /*0600*/  LOP3.LUT R0, R0, 0xfffffffc, RZ, 0xc0, !PT ;  /* 0xfffffffc00007812 */ /* 0x000fe400078ec0ff */
[----:B--2---:R-:W-:Y:S01]  /*0610*/  IMAD R7, R13, R16, UR8 ;  /* 0x000000080d077e24 */ /* 0x004fe2000f8e0210 */
[----:B---3--:R-:W-:Y:S01]  /*0620*/  ISETP.EQ.U32.AND P2, PT, R15, 0x1, PT ;  /* 0x000000010f00780c */ /* 0x008fe20003f42070 */
[----:B------:R-:W-:-:S02]  /*0630*/  IMAD.IADD R12, R19, 0x1, -R12 ;  /* 0x00000001130c7824 */ /* 0x000fc400078e0a0c */
[----:B------:R-:W-:Y:S01]  /*0640*/  IMAD.IADD R3, R3, 0x1, -R0 ;  /* 0x0000000103037824 */ /* 0x000fe200078e0a00 */
[----:B------:R-:W-:Y:S02]  /*0650*/  LOP3.LUT R0, R95, 0x7f, RZ, 0xc0, !PT ;  /* 0x0000007f5f007812 */ /* 0x000fe400078ec0ff */
[----:B------:R-:W-:Y:S02]  /*0660*/  ISETP.NE.AND P4, PT, R12, R7, PT ;  /* 0x000000070c00720c */ /* 0x000fe40003f85270 */
[C---:B------:R-:W-:Y:S01]  /*0670*/  ISETP.NE.AND P1, PT, R3.reuse, 0x3, PT ;  /* 0x000000030300780c */ /* 0x040fe20003f25270 */
[----:B-1----:R-:W-:Y:S01]  /*0680*/  @!UP0 ULEA UR6, UR7, UR6, 0x18 ;  /* 0x0000000607068291 */ /* 0x002fe2000f8ec03f */
[----:B-----5:R-:W-:Y:S01]  /*0690*/  IMAD.MOV R23, RZ, RZ, -R14 ;  /* 0x000000ffff177224 */ /* 0x020fe200078e0a0e */
[----:B------:R-:W-:Y:S01]  /*06a0*/  VOTEU.ALL UP0, P0 ;  /* 0x00000000003f7886 */ /* 0x000fe20000000000 */
[----:B------:R-:W-:Y:S01]  /*06b0*/  LOP3.LUT P0, RZ, R8, 0x7, RZ, 0xc0, !PT ;  /* 0x0000000708ff7812 */ /* 0x000fe2000780c0ff */
[----:B------:R-:W-:Y:S01]  /*06c0*/  VIADD R8, R2, 0xffffffff ;  /* 0xffffffff02087836 */ /* 0x000fe20000000000 */
[----:B------:R-:W-:Y:S01]  /*06d0*/  ISETP.EQ.OR P1, PT, R3, RZ, !P1 ;  /* 0x000000ff0300720c */ /* 0x000fe20004f22670 */
[----:B0-----:R-:W-:Y:S01]  /*06e0*/  IMAD R11, R9, R23, R4 ;  /* 0x00000017090b7224 */ /* 0x001fe200078e0204 */
[----:B------:R-:W-:-:S03]  /*06f0*/  ISETP.LT.U32.AND P0, PT, R19, 0x8, !P0 ;  /* 0x000000081300780c */ /* 0x000fc60004701070 */
[----:B------:R-:W-:Y:S02]  /*0700*/  @P4 SHF.R.S32.HI R10, RZ, 0x3, R10 ;  /* 0x00000003ff0a4819 */ /* 0x000fe4000001140a */
[----:B------:R-:W-:Y:S01]  /*0710*/  ISETP.EQ.AND P1, PT, R2, RZ, P1 ;  /* 0x000000ff0200720c */ /* 0x000fe20000f22270 */
[----:B------:R-:W0:Y:S02]  /*0720*/  FENCE.VIEW.ASYNC.S ;  /* 0x00000000000073c6 */ /* 0x000e240000000000 */
[----:B0-----:R0:W1:Y:S01]  /*0730*/  @!UP0 SYNCS.EXCH.64 URZ, [UR6+0x50], UR4 ;  /* 0x00005004063f85b2 */ /* 0x0010620008000100 */
[----:B------:R-:W-:Y:S02]  /*0740*/  @P4 ISETP.NE.AND P5, PT, R10, R11, PT ;  /* 0x0000000b0a00420c */ /* 0x000fe40003fa5270 */
[----:B------:R-:W-:Y:S02]  /*0750*/  ISETP.GE.U32.AND P6, PT, R8, 0x2, PT ;  /* 0x000000020800780c */ /* 0x000fe40003fc6070 */
[----:B------:R-:W-:-:S02]  /*0760*/  SEL R11, RZ, 0x1, !P0 ;  /* 0x00000001ff0b7807 */ /* 0x000fc40004000000 */
[----:B------:R-:W-:Y:S02]  /*0770*/  @P4 SEL R22, RZ, 0x1, P5 ;  /* 0x00000001ff164807 */ /* 0x000fe40002800000 */
[----:B------:R-:W-:Y:S02]  /*0780*/  SEL R18, RZ, 0x1, !P1 ;  /* 0x00000001ff127807 */ /* 0x000fe40004800000 */
[----:B------:R-:W-:Y:S02]  /*0790*/  LOP3.LUT R22, R22, R11, RZ, 0xc0, !PT ;  /* 0x0000000b16167212 */ /* 0x000fe400078ec0ff */
[----:B------:R-:W-:Y:S01]  /*07a0*/  SEL R18, R18, 0x2, P6 ;  /* 0x0000000212127807 */ /* 0x000fe20003000000 */
[----:B------:R0:W2:Y:S01]  /*07b0*/  @!UP1 SYNCS.EXCH.64 URZ, [UR6+0x58], UR4 ;  /* 0x00005804063f95b2 */ /* 0x0000a20008000100 */
[----:B------:R-:W-:Y:S01]  /*07c0*/  NOP ;  /* 0x0000000000007918 */ /* 0x000fe20000000000 */
[----:B------:R-:W-:Y:S05]  /*07d0*/  @!P2 BRA `(.L_x_3) ;  /* 0x000000000008a947 */ /* 0x000fea0003800000 */
[----:B-12-4-:R-:W-:Y:S01]  /*07e0*/  UCGABAR_ARV ;  /* 0x00000000000079c7 */ /* 0x016fe20008000000 */
[----:B------:R-:W-:Y:S05]  /*07f0*/  BRA `(.L_x_4) ;  /* 0x0000000000047947 */ /* 0x000fea0003800000 */
.L_x_3:
[----:B-12-4-:R-:W-:Y:S01]  /*0800*/  NOP ;  /* 0x0000000000007918 */ /* 0x016fe20000000000 */
.L_x_4:
[----:B------:R-:W1:Y:S01]  /*0810*/  LDC R2, c[0x0][0x65c] ;  /* 0x00019700ff027b82 */ /* 0x000e620000000800 */
[----:B------:R-:W-:Y:S02]  /*0820*/  IMAD.U32 R10, RZ, RZ, UR8 ;  /* 0x00000008ff0a7e24 */ /* 0x000fe4000f8e00ff */
[----:B------:R-:W-:Y:S01]  /*0830*/  IMAD.MOV.U32 R11, RZ, RZ, RZ ;  /* 0x000000ffff0b7224 */ /* 0x000fe200078e00ff */
[----:B-1----:R-:W-:-:S04]  /*0840*/  ISETP.NE.AND P1, PT, R2, 0x1, PT ;  /* 0x000000010200780c */ /* 0x002fc80003f25270 */
[----:B------:R-:W-:-:S09]  /*0850*/  P2R R5, PR, RZ, 0x2 ;  /* 0x00000002ff057803 */ /* 0x000fd20000000000 */
[----:B------:R-:W1:Y:S01]  /*0860*/  @P1 LDC R17, c[0x0][0x10] ;  /* 0x00000400ff111b82 */ /* 0x000e620000000800 */
[----:B------:R-:W-:Y:S02]  /*0870*/  @P1 IMAD.MOV.U32 R5, RZ, RZ, RZ ;  /* 0x000000ffff051224 */ /* 0x000fe400078e00ff */
[----:B------:R-:W-:-:S05]  /*0880*/  @P1 IMAD.MOV.U32 R15, RZ, RZ, RZ ;  /* 0x000000ffff0f1224 */ /* 0x000fca00078e00ff */
[----:B------:R-:W2:Y:S01]  /*0890*/  @!P1 LDC R13, c[0x0][0xc] ;  /* 0x00000300ff0d9b82 */ /* 0x000ea20000000800 */
[----:B0-----:R-:W-:Y:S01]  /*08a0*/  ULDC UR4, c[0x0][0xc] ;  /* 0x0000030000047ab9 */ /* 0x001fe20000000800 */
[----:B------:R-:W-:Y:S01]  /*08b0*/  ULDC UR5, c[0x0][0x10] ;  /* 0x0000040000057ab9 */ /* 0x000fe20000000800 */
[----:B------:R-:W-:Y:S01]  /*08c0*/  ULDC UR6, c[0x0][0x14] ;  /* 0x0000050000067ab9 */ /* 0x000fe20000000800 */
[----:B------:R-:W-:-:S04]  /*08d0*/  UIMAD.WIDE.U32 UR4, UR4, UR5, URZ ;  /* 0x00000005040472a5 */ /* 0x000fc8000f8e003f */
[----:B------:R-:W-:Y:S02]  /*08e0*/  UIMAD.WIDE.U32 UR36, UR4, UR6, URZ ;  /* 0x00000006042472a5 */ /* 0x000fe4000f8e003f */
[----:B------:R-:W-:-:S04]  /*08f0*/  UIMAD UR42, UR5, UR6, URZ ;  /* 0x00000006052a72a4 */ /* 0x000fc8000f8e023f */
[----:B------:R-:W-:Y:S01]  /*0900*/  UIADD3 UR42, UR37, UR42, URZ ;  /* 0x0000002a252a7290 */ /* 0x000fe2000fffe03f */
[----:B-1----:R-:W-:-:S04]  /*0910*/  @P1 IMAD.WIDE.U32 R16, R17, UR8, R4 ;  /* 0x0000000811101c25 */ /* 0x002fc8000f8e0004 */
[----:B------:R-:W-:Y:S02]  /*0920*/  @P1 IMAD.IADD R17, R17, 0x1, R15 ;  /* 0x0000000111111824 */ /* 0x000fe400078e020f */
[----:B--2---:R-:W-:-:S04]  /*0930*/  @!P1 IMAD.WIDE.U32 R10, R4, R13, R10 ;  /* 0x0000000d040a9225 */ /* 0x004fc800078e000a */
[----:B------:R-:W-:Y:S02]  /*0940*/  @!P1 IMAD.MOV.U32 R16, RZ, RZ, R10 ;  /* 0x000000ffff109224 */ /* 0x000fe400078e000a */
[----:B------:R-:W-:Y:S01]  /*0950*/  @!P1 IMAD.MOV.U32 R17, RZ, RZ, R11 ;  /* 0x000000ffff119224 */ /* 0x000fe200078e000b */
[----:B------:R-:W-:Y:S06]  /*0960*/  @!P2 BRA `(.L_x_5) ;  /* 0x00000000000ca947 */ /* 0x000fec0003800000 */
[----:B------:R-:W-:Y:S01]  /*0970*/  UCGABAR_WAIT ;  /* 0x0000000000007dc7 */ /* 0x000fe20008000000 */
[----:B------:R-:W-:Y:S01]  /*0980*/  CCTL.IVALL ;  /* 0x00000000ff00798f */ /* 0x000fe20002000000 */
[----:B------:R-:W-:Y:S05]  /*0990*/  BRA `(.L_x_6) ;  /* 0x0000000000047947 */ /* 0x000fea0003800000 */
.L_x_5:
[----:B------:R-:W-:Y:S06]  /*09a0*/  BAR.SYNC.DEFER_BLOCKING 0x0 ;  /* 0x0000000000007b1d */ /* 0x000fec0000010000 */
.L_x_6:
[----:B------:R-:W-:Y:S05]  /*09b0*/  @!P3 BRA `(.L_x_7) ;  /* 0x0000005c0098b947 */ /* 0x000fea0003800000 */
[----:B------:R-:W-:-:S13]  /*09c0*/  ISETP.GT.U32.AND P0, PT, R8, 0x1, PT ;  /* 0x000000010800780c */ /* 0x000fda0003f04070 */
[----:B------:R-:W-:Y:S05]  /*09d0*/  @P0 EXIT ;  /* 0x000000000000094d */ /* 0x000fea0003800000 */
[----:B------:R-:W-:Y:S01]  /*09e0*/  ULDC.64 UR4, c[0x0][0x650] ;  /* 0x0001940000047ab9 */ /* 0x000fe20000000a00 */
[----:B------:R-:W-:Y:S01]  /*09f0*/  PRMT R3, RZ, 0x7610, R3 ;  /* 0x00007610ff037816 */ /* 0x000fe20000000003 */
[----:B------:R-:W-:Y:S01]  /*0a00*/  IMAD.MOV.U32 R103, RZ, RZ, -0x1 ;  /* 0xffffffffff677424 */ /* 0x000fe200078e00ff */
[----:B------:R-:W-:Y:S01]  /*0a10*/  ISETP.GE.U32.AND P0, PT, R16, UR4, PT ;  /* 0x0000000410007c0c */ /* 0x000fe2000bf06070 */
[----:B------:R-:W-:Y:S02]  /*0a20*/  IMAD.MOV.U32 R100, RZ, RZ, -0x1 ;  /* 0xffffffffff647424 */ /* 0x000fe400078e00ff */
[----:B------:R-:W-:Y:S01]  /*0a30*/  IMAD.MOV.U32 R101, RZ, RZ, -0x1 ;  /* 0xffffffffff657424 */ /* 0x000fe200078e00ff */
[----:B------:R-:W-:-:S13]  /*0a40*/  ISETP.GE.U32.AND.EX P0, PT, R17, UR5, PT, P0 ;  /* 0x0000000511007c0c */ /* 0x000fda000bf06100 */
[----:B------:R-:W-:Y:S05]  /*0a50*/  @P0 BRA `(.L_x_8) ;  /* 0x0000000400280947 */ /* 0x000fea0003800000 */
[----:B------:R-:W0:Y:S01]  /*0a60*/  LDC.64 R24, c[0x0][0x628] ;  /* 0x00018a00ff187b82 */ /* 0x000e220000000a00 */
[----:B------:R-:W-:Y:S02]  /*0a70*/  IMAD.MOV.U32 R10, RZ, RZ, R16 ;  /* 0x000000ffff0a7224 */ /* 0x000fe400078e0010 */
[----:B------:R-:W-:-:S05]  /*0a80*/  IMAD.MOV.U32 R11, RZ, RZ, R17 ;  /* 0x000000ffff0b7224 */ /* 0x000fca00078e0011 */
[----:B------:R-:W1:Y:S08]  /*0a90*/  LDC R8, c[0x0][0x630] ;  /* 0x00018c00ff087b82 */ /* 0x000e700000000800 */
[----:B------:R-:W2:Y:S01]  /*0aa0*/  LDC.64 R26, c[0x0][0x620] ;  /* 0x00018800ff1a7b82 */ /* 0x000ea20000000a00 */
[----:B0-----:R-:W-:-:S04]  /*0ab0*/  ISETP.NE.U32.AND P0, PT, R24, RZ, PT ;  /* 0x000000ff1800720c */ /* 0x001fc80003f05070 */
[----:B------:R-:W-:-:S13]  /*0ac0*/  ISETP.NE.AND.EX P0, PT, R25, RZ, PT, P0 ;  /* 0x000000ff1900720c */ /* 0x000fda0003f05300 */
[----:B-12---:R-:W-:Y:S05]  /*0ad0*/  @!P0 BRA `(.L_x_9) ;  /* 0x0000000000288947 */ /* 0x006fea0003800000 */
[----:B------:R-:W0:Y:S02]  /*0ae0*/  LDC R3, c[0x0][0x634] ;  /* 0x00018d00ff037b82 */ /* 0x000e240000000800 */
[----:B0-----:R-:W-:-:S05]  /*0af0*/  IADD3 R3, P0, R16, R3, RZ ;  /* 0x0000000310037210 */ /* 0x001fca0007f1e0ff */
[----:B------:R-:W-:-:S04]  /*0b00*/  IMAD.X R21, RZ, RZ, R17, P0 ;  /* 0x000000ffff157224 */ /* 0x000fc800000e0611 */
[----:B------:R-:W-:-:S04]  /*0b10*/  IMAD.WIDE.U32 R10, R21, R24, RZ ;  /* 0x00000018150a7225 */ /* 0x000fc800078e00ff */
[----:B------:R-:W-:-:S04]  /*0b20*/  IMAD.WIDE.U32 R12, P0, R3, R25, R10 ;  /* 0x00000019030c7225 */ /* 0x000fc8000780000a */
[----:B------:R-:W-:-:S04]  /*0b30*/  IMAD.WIDE.U32 R10, R3, R24, RZ ;  /* 0x00000018030a7225 */ /* 0x000fc800078e00ff */
[----:B------:R-:W-:Y:S01]  /*0b40*/  IMAD.X R15, RZ, RZ, RZ, P0 ;  /* 0x000000ffff0f7224 */ /* 0x000fe200000e06ff */
[----:B------:R-:W-:Y:S01]  /*0b50*/  IADD3 RZ, P0, R11, R12, RZ ;  /* 0x0000000c0bff7210 */ /* 0x000fe20007f1e0ff */
[----:B------:R-:W-:-:S04]  /*0b60*/  IMAD.MOV.U32 R14, RZ, RZ, R13 ;  /* 0x000000ffff0e7224 */ /* 0x000fc800078e000d */
[----:B------:R-:W-:-:S08]  /*0b70*/  IMAD.WIDE.U32.X R10, R21, R25, R14, P0 ;  /* 0x00000019150a7225 */ /* 0x000fd000000e040e */
.L_x_9:
[----:B------:R-:W0:Y:S01]  /*0b80*/  LDC.64 R30, c[0x0][0x640] ;  /* 0x00019000ff1e7b82 */ /* 0x000e220000000a00 */
[-CC-:B------:R-:W-:Y:S02]  /*0b90*/  SHF.R.U64 R101, R10, R8.reuse, R11.reuse ;  /* 0x000000080a657219 */ /* 0x180fe4000000120b */
[----:B------:R-:W-:Y:S02]  /*0ba0*/  SHF.R.U32.HI R3, RZ, R8, R11 ;  /* 0x00000008ff037219 */ /* 0x000fe4000001160b */
[----:B------:R-:W-:-:S03]  /*0bb0*/  IADD3 R5, P0, RZ, -R101, RZ ;  /* 0x80000065ff057210 */ /* 0x000fc60007f1e0ff */
[----:B------:R-:W1:Y:S02]  /*0bc0*/  LDC R12, c[0x0][0x618] ;  /* 0x00018600ff0c7b82 */ /* 0x000e640000000800 */
[----:B------:R-:W-:Y:S02]  /*0bd0*/  IMAD.X R3, RZ, RZ, ~R3, P0 ;  /* 0x000000ffff037224 */ /* 0x000fe400000e0e03 */
[----:B------:R-:W-:-:S04]  /*0be0*/  IMAD.WIDE.U32 R10, R5, R26, R16 ;  /* 0x0000001a050a7225 */ /* 0x000fc800078e0010 */
[----:B------:R-:W2:Y:S01]  /*0bf0*/  LDC R20, c[0x0][0x608] ;  /* 0x00018200ff147b82 */ /* 0x000ea20000000800 */
[----:B------:R-:W-:Y:S02]  /*0c00*/  IMAD R8, R3, R26, RZ ;  /* 0x0000001a03087224 */ /* 0x000fe400078e02ff */
[----:B------:R-:W-:Y:S02]  /*0c10*/  IMAD.MOV.U32 R3, RZ, RZ, -0x1 ;  /* 0xffffffffff037424 */ /* 0x000fe400078e00ff */
[----:B------:R-:W-:Y:S02]  /*0c20*/  IMAD R5, R5, R27, R8 ;  /* 0x0000001b05057224 */ /* 0x000fe400078e0208 */
[----:B------:R-:W-:Y:S01]  /*0c30*/  IMAD R26, R9, R23, R4 ;  /* 0x00000017091a7224 */ /* 0x000fe200078e0204 */
[----:B------:R-:W3:Y:S01]  /*0c40*/  LDC R28, c[0x0][0x658] ;  /* 0x00019600ff1c7b82 */ /* 0x000ee20000000800 */
[----:B------:R-:W-:Y:S01]  /*0c50*/  IMAD.IADD R5, R11, 0x1, R5 ;  /* 0x000000010b057824 */ /* 0x000fe200078e0205 */
[----:B0-----:R-:W-:Y:S01]  /*0c60*/  ISETP.NE.U32.AND P0, PT, R30, RZ, PT ;  /* 0x000000ff1e00720c */ /* 0x001fe20003f05070 */
[----:B------:R-:W-:-:S03]  /*0c70*/  IMAD.MOV.U32 R23, RZ, RZ, 0x1 ;  /* 0x00000001ff177424 */ /* 0x000fc600078e00ff */
[----:B------:R-:W-:Y:S02]  /*0c80*/  ISETP.NE.AND.EX P0, PT, R31, RZ, PT, P0 ;  /* 0x000000ff1f00720c */ /* 0x000fe40003f05300 */
[----:B------:R-:W0:Y:S01]  /*0c90*/  LDC R24, c[0x0][0x600] ;  /* 0x00018000ff187b82 */ /* 0x000e220000000800 */
[-CC-:B-1----:R-:W-:Y:S02]  /*0ca0*/  SHF.R.U64 R14, R10, R12.reuse, R5.reuse ;  /* 0x0000000c0a0e7219 */ /* 0x182fe40000001205 */
[----:B------:R-:W-:-:S05]  /*0cb0*/  SHF.R.U32.HI R5, RZ, R12, R5 ;  /* 0x0000000cff057219 */ /* 0x000fca0000011605 */
[----:B------:R-:W1:Y:S01]  /*0cc0*/  LDC R15, c[0x0][0x648] ;  /* 0x00019200ff0f7b82 */ /* 0x000e620000000800 */
[-CC-:B--2---:R-:W-:Y:S02]  /*0cd0*/  SHF.R.U64 R27, R14, R20.reuse, R5.reuse ;  /* 0x000000140e1b7219 */ /* 0x184fe40000001205 */
[----:B------:R-:W-:-:S05]  /*0ce0*/  SHF.R.U32.HI R5, RZ, R20, R5 ;  /* 0x00000014ff057219 */ /* 0x000fca0000011605 */
[----:B------:R-:W2:Y:S01]  /*0cf0*/  LDC R21, c[0x0][0x638] ;  /* 0x00018e00ff157b82 */ /* 0x000ea20000000800 */
[-CC-:B---3--:R-:W-:Y:S02]  /*0d00*/  SHF.R.U64 R20, R27, R28.reuse, R5.reuse ;  /* 0x0000001c1b147219 */ /* 0x188fe40000001205 */
[-C--:B------:R-:W-:Y:S02]  /*0d10*/  SHF.L.U32 R3, R3, R28.reuse, RZ ;  /* 0x0000001c03037219 */ /* 0x080fe400000006ff */
[----:B------:R-:W-:Y:S01]  /*0d20*/  SHF.R.U32.HI R5, RZ, R28, R5 ;  /* 0x0000001cff057219 */ /* 0x000fe20000011605 */
[----:B------:R-:W-:Y:S01]  /*0d30*/  IMAD.MOV.U32 R4, RZ, RZ, R20 ;  /* 0x000000ffff047224 */ /* 0x000fe200078e0014 */
[----:B------:R-:W-:Y:S01]  /*0d40*/  LOP3.LUT R12, RZ, R3, RZ, 0x33, !PT ;  /* 0x00000003ff0c7212 */ /* 0x000fe200078e33ff */
[----:B------:R-:W3:Y:S01]  /*0d50*/  LDC R25, c[0x0][0x610] ;  /* 0x00018400ff197b82 */ /* 0x000ee20000000800 */
[----:B------:R-:W-:Y:S05]  /*0d60*/  @!P0 BRA `(.L_x_10) ;  /* 0x0000000000288947 */ /* 0x000fea0003800000 */
[----:B------:R-:W4:Y:S02]  /*0d70*/  LDC R3, c[0x0][0x64c] ;  /* 0x00019300ff037b82 */ /* 0x000f240000000800 */
[----:B----4-:R-:W-:-:S05]  /*0d80*/  IADD3 R3, P0, R20, R3, RZ ;  /* 0x0000000314037210 */ /* 0x010fca0007f1e0ff */
        /* <DEDUP_REMOVED lines=8> */
.L_x_10:
[----:B-1----:R-:W-:Y:S01]  /*0e10*/  SHF.R.U64 R4, R4, R15, R5 ;  /* 0x0000000f04047219 */ /* 0x002fe20000001205 */
[----:B0-----:R-:W-:Y:S01]  /*0e20*/  VIADD R5, R24, 0xffffffff ;  /* 0xffffffff18057836 */ /* 0x001fe20000000000 */
[----:B------:R-:W-:Y:S02]  /*0e30*/  SHF.L.U32 R3, R23, R28, RZ ;  /* 0x0000001c17037219 */ /* 0x000fe400000006ff */
[----:B------:R-:W-:Y:S01]  /*0e40*/  LOP3.LUT R12, R27, R12, RZ, 0xc0, !PT ;  /* 0x0000000c1b0c7212 */ /* 0x000fe200078ec0ff */
[----:B------:R-:W-:Y:S01]  /*0e50*/  IMAD.MOV R8, RZ, RZ, -R4 ;  /* 0x000000ffff087224 */ /* 0x000fe200078e0a04 */
[----:B------:R-:W-:-:S03]  /*0e60*/  SEL R7, R7, R26, !P1 ;  /* 0x0000001a07077207 */ /* 0x000fc60004800000 */
[----:B------:R-:W-:Y:S01]  /*0e70*/  IMAD R12, R3, R4, R12 ;  /* 0x00000004030c7224 */ /* 0x000fe200078e020c */
[----:B------:R-:W-:Y:S01]  /*0e80*/  LOP3.LUT R4, R14, R5, RZ, 0xc0, !PT ;  /* 0x000000050e047212 */ /* 0x000fe200078ec0ff */
[----:B--2---:R-:W-:Y:S02]  /*0e90*/  IMAD R3, R8, R21, R20 ;  /* 0x0000001508037224 */ /* 0x004fe400078e0214 */
[----:B---3--:R-:W-:Y:S02]  /*0ea0*/  IMAD R7, R12, R25, R7 ;  /* 0x000000190c077224 */ /* 0x008fe400078e0207 */
[----:B------:R-:W-:Y:S02]  /*0eb0*/  IMAD.MOV.U32 R5, RZ, RZ, 0x1 ;  /* 0x00000001ff057424 */ /* 0x000fe400078e00ff */
[----:B------:R-:W-:-:S03]  /*0ec0*/  IMAD R4, R3, R24, R4 ;  /* 0x0000001803047224 */ /* 0x000fc600078e0204 */
[----:B------:R-:W-:Y:S02]  /*0ed0*/  PRMT R3, R5, 0x7610, R3 ;  /* 0x0000761005037816 */ /* 0x000fe40000000003 */
[----:B------:R-:W-:Y:S02]  /*0ee0*/  SEL R100, R4, R7, !P1 ;  /* 0x0000000704647207 */ /* 0x000fe40004800000 */
[----:B------:R-:W-:-:S07]  /*0ef0*/  SEL R103, R7, R4, !P1 ;  /* 0x0000000407677207 */ /* 0x000fce0004800000 */
.L_x_8:
[----:B------:R-:W-:-:S08]  /*0f00*/  NOP ;  /* 0x0000000000007918 */ /* 0x000fd00000000000 */
[----:B------:R-:W0:Y:S02]  /*0f10*/  USETMAXREG.TRY_ALLOC.CTAPOOL UP0, 0xe8 ;  /* 0x000000e8000079c8 */ /* 0x000e240008000600 */
[----:B0-----:R-:W-:-:S13]  /*0f20*/  PLOP3.LUT P0, PT, PT, PT, UP0, 0x80, 0x0 ;  /* 0x000000000000781c */ /* 0x001fda0003f0f008 */
[----:B------:R-:W-:Y:S05]  /*0f30*/  @!P0 BRA `(.L_x_8) ;  /* 0xfffffffc00f08947 */ /* 0x000fea000383ffff */
[----:B------:R-:W-:Y:S01]  /*0f40*/  ULDC.64 UR4, c[0x0][0x598] ;  /* 0x0001660000047ab9 */ /* 0x000fe20000000a00 */
[----:B------:R-:W-:Y:S01]  /*0f50*/  ULDC.64 UR38, c[0x0][0x208] ;  /* 0x0000820000267ab9 */ /* 0x000fe20000000a00 */
[----:B------:R-:W-:-:S04]  /*0f60*/  ISETP.NE.U32.AND P0, PT, RZ, UR4, PT ;  /* 0x00000004ff007c0c */ /* 0x000fc8000bf05070 */
[----:B------:R-:W-:-:S13]  /*0f70*/  ISETP.NE.AND.EX P0, PT, RZ, UR5, PT, P0 ;  /* 0x00000005ff007c0c */ /* 0x000fda000bf05300 */
[----:B------:R-:W-:Y:S05]  /*0f80*/  @!P0 BRA `(.L_x_11) ;  /* 0x00000000001c8947 */ /* 0x000fea0003800000 */
[----:B------:R-:W0:Y:S02]  /*0f90*/  LDC.64 R4, c[0x0][0x598] ;  /* 0x00016600ff047b82 */ /* 0x000e240000000a00 */
[----:B0-----:R-:W2:Y:S02]  /*0fa0*/  LDG.E.64 R4, desc[UR38][R4.64] ;  /* 0x0000002604047981 */ /* 0x001ea4000c1e1b00 */
[----:B--2---:R-:W-:-:S04]  /*0fb0*/  ISETP.NE.U32.AND P0, PT, R4, RZ, PT ;  /* 0x000000ff0400720c */ /* 0x004fc80003f05070 */
[----:B------:R-:W-:-:S13]  /*0fc0*/  ISETP.NE.AND.EX P0, PT, R5, RZ, PT, P0 ;  /* 0x000000ff0500720c */ /* 0x000fda0003f05300 */
[----:B------:R-:W-:Y:S05]  /*0fd0*/  @!P0 BRA `(.L_x_11) ;  /* 0x0000000000088947 */ /* 0x000fea0003800000 */
[----:B------:R0:W5:Y:S01]  /*0fe0*/  LD.E R23, desc[UR38][R4.64] ;  /* 0x0000002604177980 */ /* 0x000162000c101900 */
[----:B------:R-:W-:Y:S05]  /*0ff0*/  BRA `(.L_x_12) ;  /* 0x0000000000247947 */ /* 0x000fea0003800000 */
.L_x_11:
[----:B------:R-:W-:Y:S02]  /*1000*/  ULDC.64 UR4, c[0x0][0x588] ;  /* 0x0001620000047ab9 */ /* 0x000fe40000000a00 */
[----:B------:R-:W-:-:S04]  /*1010*/  ISETP.NE.U32.AND P0, PT, RZ, UR4, PT ;  /* 0x00000004ff007c0c */ /* 0x000fc8000bf05070 */
[----:B------:R-:W-:-:S13]  /*1020*/  ISETP.NE.AND.EX P0, PT, RZ, UR5, PT, P0 ;  /* 0x00000005ff007c0c */ /* 0x000fda000bf05300 */
[----:B------:R-:W-:Y:S05]  /*1030*/  @!P0 BRA `(.L_x_13) ;  /* 0x00000000000c8947 */ /* 0x000fea0003800000 */
[----:B------:R-:W0:Y:S02]  /*1040*/  LDC.64 R4, c[0x0][0x588] ;  /* 0x00016200ff047b82 */ /* 0x000e240000000a00 */
[----:B0-----:R1:W5:Y:S01]  /*1050*/  LDG.E R23, desc[UR38][R4.64] ;  /* 0x0000002604177981 */ /* 0x001362000c1e1900 */
[----:B------:R-:W-:Y:S05]  /*1060*/  BRA `(.L_x_12) ;  /* 0x0000000000087947 */ /* 0x000fea0003800000 */
.L_x_13:
[----:B------:R-:W-:Y:S02]  /*1070*/  ULDC UR4, c[0x0][0x580] ;  /* 0x0001600000047ab9 */ /* 0x000fe40000000800 */
[----:B------:R-:W-:-:S07]  /*1080*/  IMAD.U32 R23, RZ, RZ, UR4 ;  /* 0x00000004ff177e24 */ /* 0x000fce000f8e00ff */
.L_x_12:
[----:B------:R-:W-:Y:S02]  /*1090*/  ULDC.64 UR4, c[0x0][0x5a0] ;  /* 0x0001680000047ab9 */ /* 0x000fe40000000a00 */
[----:B------:R-:W-:-:S04]  /*10a0*/  ISETP.NE.U32.AND P0, PT, RZ, UR4, PT ;  /* 0x00000004ff007c0c */ /* 0x000fc8000bf05070 */
[----:B------:R-:W-:-:S13]  /*10b0*/  ISETP.NE.AND.EX P0, PT, RZ, UR5, PT, P0 ;  /* 0x00000005ff007c0c */ /* 0x000fda000bf05300 */
[----:B------:R-:W-:Y:S05]  /*10c0*/  @!P0 BRA `(.L_x_14) ;  /* 0x00000000001c8947 */ /* 0x000fea0003800000 */
[----:B01----:R-:W0:Y:S02]  /*10d0*/  LDC.64 R4, c[0x0][0x5a0] ;  /* 0x00016800ff047b82 */ /* 0x003e240000000a00 */
[----:B0-----:R-:W2:Y:S02]  /*10e0*/  LDG.E.64 R4, desc[UR38][R4.64] ;  /* 0x0000002604047981 */ /* 0x001ea4000c1e1b00 */
[----:B--2---:R-:W-:-:S04]  /*10f0*/  ISETP.NE.U32.AND P0, PT, R4, RZ, PT ;  /* 0x000000ff0400720c */ /* 0x004fc80003f05070 */
[----:B------:R-:W-:-:S13]  /*1100*/  ISETP.NE.AND.EX P0, PT, R5, RZ, PT, P0 ;  /* 0x000000ff0500720c */ /* 0x000fda0003f05300 */
[----:B------:R-:W-:Y:S05]  /*1110*/  @!P0 BRA `(.L_x_14) ;  /* 0x0000000000088947 */ /* 0x000fea0003800000 */
[----:B------:R0:W5:Y:S01]  /*1120*/  LD.E R90, desc[UR38][R4.64] ;  /* 0x00000026045a7980 */ /* 0x000162000c101900 */
[----:B------:R-:W-:Y:S05]  /*1130*/  BRA `(.L_x_15) ;  /* 0x0000000000247947 */ /* 0x000fea0003800000 */
.L_x_14:
[----:B------:R-:W-:Y:S02]  /*1140*/  ULDC.64 UR4, c[0x0][0x590] ;  /* 0x0001640000047ab9 */ /* 0x000fe40000000a00 */
[----:B------:R-:W-:-:S04]  /*1150*/  ISETP.NE.U32.AND P0, PT, RZ, UR4, PT ;  /* 0x00000004ff007c0c */ /* 0x000fc8000bf05070 */
[----:B------:R-:W-:-:S13]  /*1160*/  ISETP.NE.AND.EX P0, PT, RZ, UR5, PT, P0 ;  /* 0x00000005ff007c0c */ /* 0x000fda000bf05300 */
[----:B------:R-:W-:Y:S05]  /*1170*/  @!P0 BRA `(.L_x_16) ;  /* 0x00000000000c8947 */ /* 0x000fea0003800000 */
[----:B------:R-:W2:Y:S02]  /*1180*/  LDC.64 R90, c[0x0][0x590] ;  /* 0x00016400ff5a7b82 */ /* 0x000ea40000000a00 */
[----:B--2---:R2:W5:Y:S01]  /*1190*/  LDG.E R90, desc[UR38][R90.64] ;  /* 0x000000265a5a7981 */ /* 0x004562000c1e1900 */
[----:B------:R-:W-:Y:S05]  /*11a0*/  BRA `(.L_x_15) ;  /* 0x0000000000087947 */ /* 0x000fea0003800000 */
.L_x_16:
[----:B------:R-:W-:Y:S02]  /*11b0*/  ULDC UR4, c[0x0][0x584] ;  /* 0x0001610000047ab9 */ /* 0x000fe40000000800 */
[----:B------:R-:W-:-:S07]  /*11c0*/  IMAD.U32 R90, RZ, RZ, UR4 ;  /* 0x00000004ff5a7e24 */ /* 0x000fce000f8e00ff */
.L_x_15:
[----:B------:R-:W-:-:S13]  /*11d0*/  LOP3.LUT P0, RZ, R3, 0xff, RZ, 0xc0, !PT ;  /* 0x000000ff03ff7812 */ /* 0x000fda000780c0ff */
[----:B------:R-:W-:Y:S05]  /*11e0*/  @!P0 EXIT ;  /* 0x000000000000894d */ /* 0x000fea0003800000 */
[----:B------:R-:W3:Y:S01]  /*11f0*/  LDC R93, c[0x0][0x658] ;  /* 0x00019600ff5d7b82 */ /* 0x000ee20000000800 */
[----:B------:R-:W-:Y:S01]  /*1200*/  LOP3.LUT R6, R6, 0x1, RZ, 0xc0, !PT ;  /* 0x0000000106067812 */ /* 0x000fe200078ec0ff */
[----:B------:R-:W-:Y:S01]  /*1210*/  ULDC.64 UR6, c[0x0][0x288] ;  /* 0x0000a20000067ab9 */ /* 0x000fe20000000a00 */
[----:B------:R-:W-:Y:S01]  /*1220*/  SHF.R.U32.HI R3, RZ, 0x2, R95 ;  /* 0x00000002ff037819 */ /* 0x000fe2000001165f */
[----:B------:R-:W-:Y:S01]  /*1230*/  UIADD3 UR4, UR7, 0x3f, URZ ;  /* 0x0000003f07047890 */ /* 0x000fe2000fffe03f */
[----:B------:R-:W-:Y:S01]  /*1240*/  SHF.R.U32.HI R0, RZ, 0x1, R0 ;  /* 0x00000001ff007819 */ /* 0x000fe20000011600 */
[----:B------:R-:W-:Y:S01]  /*1250*/  IMAD.SHL.U32 R88, R6, 0x40, RZ ;  /* 0x0000004006587824 */ /* 0x000fe200078e00ff */
[----:B------:R-:W-:Y:S01]  /*1260*/  LOP3.LUT R3, R3, 0x7, RZ, 0xc0, !PT ;  /* 0x0000000703037812 */ /* 0x000fe200078ec0ff */
[----:B01----:R-:W0:Y:S01]  /*1270*/  LDC.64 R4, c[0x0][0x5c8] ;  /* 0x00017200ff047b82 */ /* 0x003e220000000a00 */
[----:B------:R-:W-:Y:S01]  /*1280*/  USHF.R.S32.HI UR5, URZ, 0x1f, UR4 ;  /* 0x0000001f3f057899 */ /* 0x000fe20008011404 */
[----:B------:R-:W-:Y:S01]  /*1290*/  LOP3.LUT R0, R0, 0x30, RZ, 0xc0, !PT ;  /* 0x0000003000007812 */ /* 0x000fe200078ec0ff */
[----:B------:R-:W-:Y:S01]  /*12a0*/  IMAD.MOV.U32 R8, RZ, RZ, 0x1 ;  /* 0x00000001ff087424 */ /* 0x000fe200078e00ff */
[--C-:B------:R-:W-:Y:S01]  /*12b0*/  LOP3.LUT R88, R88, 0x40, R3.reuse, 0xe2, !PT ;  /* 0x0000004058587812 */ /* 0x100fe200078ee203 */
[----:B------:R-:W-:Y:S01]  /*12c0*/  ULEA.HI UR5, UR5, UR4, URZ, 0x6 ;  /* 0x0000000405057291 */ /* 0x000fe2000f8f303f */
[-C--:B------:R-:W-:Y:S01]  /*12d0*/  IADD3 R3, RZ, -R0.reuse, -R3 ;  /* 0x80000000ff037210 */ /* 0x080fe20007ffe803 */
[----:B------:R-:W-:Y:S01]  /*12e0*/  IMAD.U32 R7, RZ, RZ, UR6 ;  /* 0x00000006ff077e24 */ /* 0x000fe2000f8e00ff */
[----:B------:R-:W1:Y:S01]  /*12f0*/  LDC R97, c[0x0][0x600] ;  /* 0x00018000ff617b82 */ /* 0x000e620000000800 */
[----:B------:R-:W-:Y:S01]  /*1300*/  LOP3.LUT R88, R88, R0, RZ, 0xfc, !PT ;  /* 0x0000000058587212 */ /* 0x000fe200078efcff */
[----:B------:R-:W-:Y:S01]  /*1310*/  IMAD.MOV.U32 R0, RZ, RZ, -0x1 ;  /* 0xffffffffff007424 */ /* 0x000fe200078e00ff */
[----:B------:R-:W-:Y:S01]  /*1320*/  USHF.R.S32.HI UR43, URZ, 0x6, UR5 ;  /* 0x000000063f2b7899 */ /* 0x000fe20008011405 */
[C---:B------:R-:W-:Y:S01]  /*1330*/  LOP3.LUT R94, R95.reuse, 0x3, RZ, 0xc0, !PT ;  /* 0x000000035f5e7812 */ /* 0x040fe200078ec0ff */
[----:B------:R-:W-:Y:S01]  /*1340*/  IMAD R3, R6, -0x40, R3 ;  /* 0xffffffc006037824 */ /* 0x000fe200078e0203 */
[C---:B------:R-:W-:Y:S01]  /*1350*/  LOP3.LUT R96, R95.reuse, 0x80, RZ, 0xc0, !PT ;  /* 0x000000805f607812 */ /* 0x040fe200078ec0ff */
[----:B------:R-:W-:Y:S01]  /*1360*/  UISETP.LT.AND UP0, UPT, UR43, 0x1, UPT ;  /* 0x000000012b00788c */ /* 0x000fe2000bf01270 */
[-C--:B---3--:R-:W-:Y:S01]  /*1370*/  SHF.L.U32 R0, R0, R93.reuse, RZ ;  /* 0x0000005d00007219 */ /* 0x088fe200000006ff */
[----:B------:R-:W-:Y:S01]  /*1380*/  ULDC UR4, c[0x0][0x284] ;  /* 0x0000a10000047ab9 */ /* 0x000fe20000000800 */
[----:B------:R-:W-:Y:S01]  /*1390*/  IMAD R94, R94, -0x2, R7 ;  /* 0xfffffffe5e5e7824 */ /* 0x000fe200078e0207 */
[----:B------:R-:W-:Y:S01]  /*13a0*/  USEL UR44, UR43, 0x1, UP0 ;  /* 0x000000012b2c7887 */ /* 0x000fe20008000000 */
[----:B------:R-:W-:Y:S01]  /*13b0*/  SHF.L.U32 R93, R8, R93, RZ ;  /* 0x0000005d085d7219 */ /* 0x000fe200000006ff */
[----:B------:R-:W-:Y:S01]  /*13c0*/  IMAD.SHL.U32 R95, R95, 0x2, RZ ;  /* 0x000000025f5f7824 */ /* 0x000fe200078e00ff */
[----:B------:R-:W-:Y:S01]  /*13d0*/  LOP3.LUT R102, R18, 0x1, RZ, 0xfc, !PT ;  /* 0x0000000112667812 */ /* 0x000fe200078efcff */
[----:B------:R-:W-:Y:S01]  /*13e0*/  VIADD R99, R3, UR4 ;  /* 0x0000000403637c36 */ /* 0x000fe20008000000 */
[C---:B0-----:R-:W-:Y:S01]  /*13f0*/  SHF.L.U64.HI R92, R4.reuse, 0x3, R5 ;  /* 0x00000003045c7819 */ /* 0x041fe20000010205 */
[----:B--2---:R-:W-:Y:S01]  /*1400*/  IMAD.SHL.U32 R91, R4, 0x8, RZ ;  /* 0x00000008045b7824 */ /* 0x004fe200078e00ff */
[----:B------:R-:W-:Y:S01]  /*1410*/  SHF.R.U32.HI R96, RZ, 0x7, R96 ;  /* 0x00000007ff607819 */ /* 0x000fe20000011660 */
[----:B------:R-:W-:Y:S01]  /*1420*/  IMAD.MOV.U32 R89, RZ, RZ, RZ ;  /* 0x000000ffff597224 */ /* 0x000fe200078e00ff */
[----:B------:R-:W-:Y:S01]  /*1430*/  LOP3.LUT R98, RZ, R0, RZ, 0x33, !PT ;  /* 0x00000000ff627212 */ /* 0x000fe200078e33ff */
[----:B------:R-:W-:Y:S01]  /*1440*/  UIADD3 UR44, UR43, -UR44, URZ ;  /* 0x8000002c2b2c7290 */ /* 0x000fe2000fffe03f */
[----:B------:R-:W-:Y:S01]  /*1450*/  UMOV UR40, URZ ;  /* 0x0000003f00287c82 */ /* 0x000fe20008000000 */
[----:B-1----:R-:W-:Y:S01]  /*1460*/  VIADD R97, R97, 0xffffffff ;  /* 0xffffffff61617836 */ /* 0x002fe20000000000 */
[----:B------:R-:W-:-:S09]  /*1470*/  UMOV UR41, URZ ;  /* 0x0000003f00297c82 */ /* 0x000fd20008000000 */
.L_x_162:
[----:B0-----:R-:W0:Y:S01]  /*1480*/  SHFL.IDX PT, R0, R96, RZ, 0x1f ;  /* 0x00001fff60007589 */ /* 0x001e2200000e0000 */
[----:B-1----:R-:W1:Y:S01]  /*1490*/  S2UR UR7, SR_CgaCtaId ;  /* 0x00000000000779c3 */ /* 0x002e620000008800 */
[----:B------:R-:W-:Y:S01]  /*14a0*/  UMOV UR6, 0x400 ;  /* 0x0000040000067882 */ /* 0x000fe20000000000 */
[----:B0-----:R-:W-:Y:S01]  /*14b0*/  R2UR UR4, R0 ;  /* 0x00000000000472ca */ /* 0x001fe200000e0000 */
[----:B-1----:R-:W-:-:S12]  /*14c0*/  ULEA UR6, UR7, UR6, 0x18 ;  /* 0x0000000607067291 */ /* 0x002fd8000f8ec03f */
[----:B------:R-:W-:-:S04]  /*14d0*/  ULEA.HI UR5, UR4, UR4, URZ, 0x1 ;  /* 0x0000000404057291 */ /* 0x000fc8000f8f083f */
[----:B------:R-:W-:-:S04]  /*14e0*/  ULOP3.LUT UR5, UR5, 0x7fffe, URZ, 0xc0, !UPT ;  /* 0x0007fffe05057892 */ /* 0x000fc8000f8ec03f */
[----:B------:R-:W-:-:S03]  /*14f0*/  UIADD3 UR5, UR4, -UR5, URZ ;  /* 0x8000000504057290 */ /* 0x000fc6000fffe03f */
[----:B------:R-:W-:Y:S01]  /*1500*/  ULDC UR4, c[0x0][0x28c] ;  /* 0x0000a30000047ab9 */ /* 0x000fe20000000800 */
[----:B------:R-:W-:Y:S01]  /*1510*/  ULEA UR5, UR5, UR6, 0xd ;  /* 0x0000000605057291 */ /* 0x000fe2000f8e683f */
[----:B------:R-:W-:-:S03]  /*1520*/  ISETP.LT.AND P0, PT, RZ, UR4, PT ;  /* 0x00000004ff007c0c */ /* 0x000fc6000bf01270 */
[----:B------:R-:W-:-:S04]  /*1530*/  UIADD3 UR5, UR5, 0x100, URZ ;  /* 0x0000010005057890 */ /* 0x000fc8000fffe03f */
[----:B------:R-:W-:-:S04]  /*1540*/  USHF.R.U32.HI UR5, URZ, 0x4, UR5 ;  /* 0x000000043f057899 */ /* 0x000fc80008011605 */
[----:B------:R-:W-:-:S04]  /*1550*/  ULOP3.LUT UR5, UR5, 0x3fff, URZ, 0xc0, !UPT ;  /* 0x00003fff05057892 */ /* 0x000fc8000f8ec03f */
[----:B------:R-:W-:Y:S01]  /*1560*/  ULOP3.LUT UR45, UR5, 0x10000, URZ, 0xfc, !UPT ;  /* 0x00010000052d7892 */ /* 0x000fe2000f8efc3f */
[----:B--2345:R-:W-:Y:S11]  /*1570*/  @P0 BRA `(.L_x_17) ;  /* 0x0000000000400947 */ /* 0x03cff60003800000 */
[----:B------:R-:W-:Y:S01]  /*1580*/  MOV R0, 0x0 ;  /* 0x0000000000007802 */ /* 0x000fe20000000f00 */
[----:B------:R-:W-:Y:S01]  /*1590*/  ULDC.64 UR4, c[0x4][0x68] ;  /* 0x01001a0000047ab9 */ /* 0x000fe20000000a00 */
[----:B------:R-:W-:Y:S01]  /*15a0*/  ULDC.64 UR6, c[0x4][0x8] ;  /* 0x0100020000067ab9 */ /* 0x000fe20000000a00 */
[----:B------:R-:W-:Y:S01]  /*15b0*/  IMAD.U32 R4, RZ, RZ, UR4 ;  /* 0x00000004ff047e24 */ /* 0x000fe2000f8e00ff */
[----:B------:R0:W1:Y:S01]  /*15c0*/  LDC.64 R14, c[0x4][R0] ;  /* 0x01000000000e7b82 */ /* 0x0000620000000a00 */
[----:B------:R-:W-:Y:S01]  /*15d0*/  IMAD.U32 R5, RZ, RZ, UR5 ;  /* 0x00000005ff057e24 */ /* 0x000fe2000f8e00ff */
[----:B------:R-:W-:Y:S01]  /*15e0*/  ULDC.64 UR4, c[0x4][0x70] ;  /* 0x01001c0000047ab9 */ /* 0x000fe20000000a00 */
[----:B------:R-:W-:Y:S02]  /*15f0*/  IMAD.U32 R10, RZ, RZ, UR6 ;  /* 0x00000006ff0a7e24 */ /* 0x000fe4000f8e00ff */
[----:B------:R-:W-:Y:S02]  /*1600*/  IMAD.U32 R6, RZ, RZ, UR4 ;  /* 0x00000004ff067e24 */ /* 0x000fe4000f8e00ff */
[----:B------:R-:W-:-:S02]  /*1610*/  IMAD.U32 R7, RZ, RZ, UR5 ;  /* 0x00000005ff077e24 */ /* 0x000fc4000f8e00ff */
[----:B------:R-:W-:Y:S02]  /*1620*/  IMAD.U32 R11, RZ, RZ, UR7 ;  /* 0x00000007ff0b7e24 */ /* 0x000fe4000f8e00ff */
[----:B------:R-:W-:Y:S02]  /*1630*/  IMAD.MOV.U32 R8, RZ, RZ, 0x1e1 ;  /* 0x000001e1ff087424 */ /* 0x000fe400078e00ff */
[----:B------:R-:W-:Y:S02]  /*1640*/  IMAD.MOV.U32 R12, RZ, RZ, 0x1 ;  /* 0x00000001ff0c7424 */ /* 0x000fe400078e00ff */
[----:B0-----:R-:W-:-:S07]  /*1650*/  IMAD.MOV.U32 R13, RZ, RZ, RZ ;  /* 0x000000ffff0d7224 */ /* 0x001fce00078e00ff */
[----:B------:R-:W-:-:S07]  /*1660*/  LEPC R20, `(.L_x_17) ;  /* 0x000000001014794e */ /* 0x000fce0000000000 */
[----:B-1---5:R-:W-:Y:S05]  /*1670*/  CALL.ABS.NOINC R14 ;  /* 0x000000000e007343 */ /* 0x022fea0003c00000 */
.L_x_17:
[----:B------:R-:W-:-:S13]  /*1680*/  ISETP.NE.AND P0, PT, R102, 0x3, PT ;  /* 0x000000036600780c */ /* 0x000fda0003f05270 */
[----:B------:R-:W-:Y:S05]  /*1690*/  @!P0 BRA `(.L_x_18) ;  /* 0x0000000000048947 */ /* 0x000fea0003800000 */
[----:B------:R-:W-:Y:S01]  /*16a0*/  BPT.TRAP 0x1 ;  /* 0x000000040000795c */ /* 0x000fe20000300000 */
.L_x_18:
[----:B------:R-:W0:Y:S01]  /*16b0*/  S2UR UR5, SR_CgaCtaId ;  /* 0x00000000000579c3 */ /* 0x000e220000008800 */
[----:B------:R-:W-:Y:S01]  /*16c0*/  UMOV UR4, 0x400 ;  /* 0x0000040000047882 */ /* 0x000fe20000000000 */
[----:B------:R-:W-:Y:S02]  /*16d0*/  IMAD.U32 R0, RZ, RZ, UR40 ;  /* 0x00000028ff007e24 */ /* 0x000fe4000f8e00ff */
[----:B------:R-:W-:-:S03]  /*16e0*/  IMAD.U32 R3, RZ, RZ, UR41 ;  /* 0x00000029ff037e24 */ /* 0x000fc6000f8e00ff */
[----:B------:R-:W-:Y:S01]  /*16f0*/  SHF.L.U32 R0, R0, 0x1f, RZ ;  /* 0x0000001f00007819 */ /* 0x000fe200000006ff */
[----:B0-----:R-:W-:-:S06]  /*1700*/  ULEA UR4, UR5, UR4, 0x18 ;  /* 0x0000000405047291 */ /* 0x001fcc000f8ec03f */
[----:B------:R-:W-:-:S04]  /*1710*/  IMAD.U32 R6, RZ, RZ, UR4 ;  /* 0x00000004ff067e24 */ /* 0x000fc8000f8e00ff */
[----:B------:R-:W-:-:S04]  /*1720*/  IMAD R3, R3, 0x8, R6 ;  /* 0x0000000803037824 */ /* 0x000fc800078e0206 */
[----:B------:R0:W1:Y:S01]  /*1730*/  SYNCS.PHASECHK.TRANS64.TRYWAIT P1, [R3+URZ], R0 ;  /* 0x00000000030075a7 */ /* 0x000062000802017f */
[----:B------:R-:W-:Y:S05]  /*1740*/  @!P0 BRA `(.L_x_19) ;  /* 0x0000000000048947 */ /* 0x000fea0003800000 */
[----:B------:R-:W-:Y:S01]  /*1750*/  BPT.TRAP 0x1 ;  /* 0x000000040000795c */ /* 0x000fe20000300000 */
.L_x_19:
[----:B------:R-:W-:-:S05]  /*1760*/  IMAD.U32 R4, RZ, RZ, UR44 ;  /* 0x0000002cff047e24 */ /* 0x000fca000f8e00ff */
[----:B------:R-:W-:Y:S01]  /*1770*/  ISETP.GE.AND P2, PT, R4, 0x1, PT ;  /* 0x000000010400780c */ /* 0x000fe20003f46270 */
[----:B-1----:R-:W-:-:S12]  /*1780*/  @P1 BRA `(.L_x_20) ;  /* 0x0000000000081947 */ /* 0x002fd80003800000 */
[----:B------:R-:W1:Y:S02]  /*1790*/  SYNCS.PHASECHK.TRANS64.TRYWAIT P1, [R3+URZ], R0 ;  /* 0x00000000030075a7 */ /* 0x000e64000802017f */
[----:B-1----:R-:W-:Y:S05]  /*17a0*/  @!P1 BRA `(.L_x_21) ;  /* 0x0000006400989947 */ /* 0x002fea0003800000 */
.L_x_20:
[----:B------:R-:W-:Y:S05]  /*17b0*/  WARPSYNC.ALL ;  /* 0x0000000000007948 */ /* 0x000fea0003800000 */
[----:B------:R-:W-:Y:S01]  /*17c0*/  R2UR UR4, R6 ;  /* 0x00000000060472ca */ /* 0x000fe200000e0000 */
[----:B------:R-:W-:Y:S01]  /*17d0*/  ULEA UR5, UR41, UR45, 0xa ;  /* 0x0000002d29057291 */ /* 0x000fe2000f8e503f */
[----:B------:R-:W-:Y:S01]  /*17e0*/  WARPGROUP.ARRIVE ;  /* 0x00000000000079c5 */ /* 0x000fe20000000000 */
[----:B------:R-:W-:Y:S01]  /*17f0*/  UMOV UR9, 0x40000040 ;  /* 0x4000004000097882 */ /* 0x000fe20000000000 */
[----:B------:R-:W-:-:S04]  /*1800*/  UMOV UR11, 0x40000040 ;  /* 0x40000040000b7882 */ /* 0x000fc80000000000 */
[----:B------:R-:W-:-:S05]  /*1810*/  UMOV UR8, UR5 ;  /* 0x0000000500087c82 */ /* 0x000fca0008000000 */
[----:B------:R-:W-:-:S04]  /*1820*/  UIADD3 UR4, UR4, 0x10100, URZ ;  /* 0x0001010004047890 */ /* 0x000fc8000fffe03f */
[----:B------:R-:W-:-:S04]  /*1830*/  USHF.R.U32.HI UR4, URZ, 0x4, UR4 ;  /* 0x000000043f047899 */ /* 0x000fc80008011604 */
[----:B------:R-:W-:-:S04]  /*1840*/  ULOP3.LUT UR4, UR4, 0x3fff, URZ, 0xc0, !UPT ;  /* 0x00003fff04047892 */ /* 0x000fc8000f8ec03f */
[----:B------:R-:W-:-:S04]  /*1850*/  ULOP3.LUT UR4, UR4, 0x2000000, URZ, 0xfc, !UPT ;  /* 0x0200000004047892 */ /* 0x000fc8000f8efc3f */
[----:B------:R-:W-:-:S07]  /*1860*/  ULEA UR6, UR41, UR4, 0xa ;  /* 0x0000000429067291 */ /* 0x000fce000f8e503f */
[----:B------:R-:W-:Y:S02]  /*1870*/  UMOV UR10, UR6 ;  /* 0x00000006000a7c82 */ /* 0x000fe40008000000 */
[----:B------:R-:W-:Y:S01]  /*1880*/  HGMMA.64x128x16.F32 R24, gdesc[UR8].tnspB, RZ, !UPT, gsb0 ;  /* 0x41e00000081879f0 */ /* 0x000fe2000c0008ff */
[----:B------:R-:W-:Y:S02]  /*1890*/  UIADD3 UR8, UR5, 0x2, URZ ;  /* 0x0000000205087890 */ /* 0x000fe4000fffe03f */
[----:B------:R-:W-:Y:S01]  /*18a0*/  UIADD3 UR10, UR6, 0x80, URZ ;  /* 0x00000080060a7890 */ /* 0x000fe2000fffe03f */
[----:B------:R-:W-:Y:S01]  /*18b0*/  UMOV UR9, 0x40000040 ;  /* 0x4000004000097882 */ /* 0x000fe20000000000 */
[----:B------:R-:W-:Y:S01]  /*18c0*/  UMOV UR11, 0x40000040 ;  /* 0x40000040000b7882 */ /* 0x000fe20000000000 */
[----:B------:R-:W-:Y:S02]  /*18d0*/  WARPGROUP.DEPBAR.LE gsb0, 0x0 ;  /* 0x00008000000079c5 */ /* 0x000fe40000010000 */
[----:B------:R-:W-:-:S06]  /*18e0*/  WARPGROUP.ARRIVE ;  /* 0x00000000000079c5 */ /* 0x000fcc0000000000 */
[----:B------:R-:W-:Y:S01]  /*18f0*/  HGMMA.64x128x16.F32 R24, gdesc[UR8].tnspB, R24, gsb0 ;  /* 0x41e00000081879f0 */ /* 0x000fe20008000818 */
        /* <DEDUP_REMOVED lines=13> */
[----:B------:R-:W-:Y:S03]  /*19d0*/  HGMMA.64x128x16.F32 R24, gdesc[UR8].tnspB, R24, gsb0 ;  /* 0x41e00000081879f0 */ /* 0x000fe60008000818 */
[----:B------:R-:W-:Y:S02]  /*19e0*/  WARPGROUP.DEPBAR.LE gsb0, 0x0 ;  /* 0x00008000000079c5 */ /* 0x000fe40000010000 */
[----:B------:R-:W-:Y:S05]  /*19f0*/  @!P2 BRA `(.L_x_22) ;  /* 0x000000040028a947 */ /* 0x000fea0003800000 */
[----:B------:R-:W-:Y:S01]  /*1a00*/  UIADD3 UR5, UR41, 0x1, URZ ;  /* 0x0000000129057890 */ /* 0x000fe2000fffe03f */
[----:B01----:R-:W-:Y:S02]  /*1a10*/  IMAD.U32 R0, RZ, RZ, UR44 ;  /* 0x0000002cff007e24 */ /* 0x003fe4000f8e00ff */
[----:B------:R-:W-:Y:S01]  /*1a20*/  IMAD.U32 R3, RZ, RZ, UR41 ;  /* 0x00000029ff037e24 */ /* 0x000fe2000f8e00ff */
[----:B------:R-:W-:-:S04]  /*1a30*/  UISETP.NE.AND UP0, UPT, UR5, 0x4, UPT ;  /* 0x000000040500788c */ /* 0x000fc8000bf05270 */
[----:B------:R-:W-:Y:S02]  /*1a40*/  USEL UR6, URZ, 0x1, UP0 ;  /* 0x000000013f067887 */ /* 0x000fe40008000000 */
[----:B------:R-:W-:Y:S02]  /*1a50*/  USEL UR5, UR5, URZ, UP0 ;  /* 0x0000003f05057287 */ /* 0x000fe40008000000 */
[----:B------:R-:W-:-:S06]  /*1a60*/  ULOP3.LUT UR6, UR40, UR6, URZ, 0x3c, !UPT ;  /* 0x0000000628067292 */ /* 0x000fcc000f8e3c3f */
[----:B------:R-:W-:-:S07]  /*1a70*/  IMAD.U32 R7, RZ, RZ, UR6 ;  /* 0x00000006ff077e24 */ /* 0x000fce000f8e00ff */
.L_x_29:
[----:B------:R-:W-:Y:S05]  /*1a80*/  @!P0 BRA `(.L_x_23) ;  /* 0x0000000000048947 */ /* 0x000fea0003800000 */
[----:B------:R-:W-:Y:S01]  /*1a90*/  BPT.TRAP 0x1 ;  /* 0x000000040000795c */ /* 0x000fe20000300000 */
.L_x_23:
[----:B------:R-:W0:Y:S01]  /*1aa0*/  S2UR UR7, SR_CgaCtaId ;  /* 0x00000000000779c3 */ /* 0x000e220000008800 */
[----:B------:R-:W-:Y:S01]  /*1ab0*/  UMOV UR6, 0x400 ;  /* 0x0000040000067882 */ /* 0x000fe20000000000 */
[----:B------:R-:W-:Y:S01]  /*1ac0*/  IMAD.U32 R5, RZ, RZ, UR5 ;  /* 0x00000005ff057e24 */ /* 0x000fe2000f8e00ff */
[----:B------:R-:W-:Y:S01]  /*1ad0*/  SHF.L.U32 R4, R7, 0x1f, RZ ;  /* 0x0000001f07047819 */ /* 0x000fe200000006ff */
[----:B0-----:R-:W-:-:S06]  /*1ae0*/  ULEA UR6, UR7, UR6, 0x18 ;  /* 0x0000000607067291 */ /* 0x001fcc000f8ec03f */
[----:B------:R-:W-:-:S04]  /*1af0*/  IMAD.U32 R6, RZ, RZ, UR6 ;  /* 0x00000006ff067e24 */ /* 0x000fc8000f8e00ff */
[----:B------:R-:W-:-:S04]  /*1b00*/  IMAD R5, R5, 0x8, R6 ;  /* 0x0000000805057824 */ /* 0x000fc800078e0206 */
[----:B------:R0:W1:Y:S01]  /*1b10*/  SYNCS.PHASECHK.TRANS64.TRYWAIT P1, [R5+URZ], R4 ;  /* 0x00000004050075a7 */ /* 0x000062000802017f */
[----:B------:R-:W-:Y:S05]  /*1b20*/  @!P0 BRA `(.L_x_24) ;  /* 0x0000000000048947 */ /* 0x000fea0003800000 */
[----:B------:R-:W-:Y:S01]  /*1b30*/  BPT.TRAP 0x1 ;  /* 0x000000040000795c */ /* 0x000fe20000300000 */
.L_x_24:
[----:B-1----:R-:W-:Y:S05]  /*1b40*/  @P1 BRA `(.L_x_25) ;  /* 0x0000000000081947 */ /* 0x002fea0003800000 */
[----:B------:R-:W1:Y:S02]  /*1b50*/  SYNCS.PHASECHK.TRANS64.TRYWAIT P1, [R5+URZ], R4 ;  /* 0x00000004050075a7 */ /* 0x000e64000802017f */
[----:B-1----:R-:W-:Y:S05]  /*1b60*/  @!P1 BRA `(.L_x_26) ;  /* 0x0000006000bc9947 */ /* 0x002fea0003800000 */
.L_x_25:
[----:B------:R-:W-:Y:S01]  /*1b70*/  ULEA UR6, UR5, UR45, 0xa ;  /* 0x0000002d05067291 */ /* 0x000fe2000f8e503f */
[----:B------:R-:W-:Y:S01]  /*1b80*/  WARPGROUP.ARRIVE ;  /* 0x00000000000079c5 */ /* 0x000fe20000000000 */
[----:B------:R-:W-:Y:S01]  /*1b90*/  ULEA UR7, UR5, UR4, 0xa ;  /* 0x0000000405077291 */ /* 0x000fe2000f8e503f */
[----:B------:R-:W-:Y:S01]  /*1ba0*/  UMOV UR9, 0x40000040 ;  /* 0x4000004000097882 */ /* 0x000fe20000000000 */
[----:B------:R-:W-:-:S03]  /*1bb0*/  UMOV UR11, 0x40000040 ;  /* 0x40000040000b7882 */ /* 0x000fc60000000000 */
[----:B------:R-:W-:Y:S02]  /*1bc0*/  UMOV UR8, UR6 ;  /* 0x0000000600087c82 */ /* 0x000fe40008000000 */
[----:B------:R-:W-:Y:S02]  /*1bd0*/  UMOV UR10, UR7 ;  /* 0x00000007000a7c82 */ /* 0x000fe40008000000 */
[----:B------:R-:W-:Y:S01]  /*1be0*/  HGMMA.64x128x16.F32 R24, gdesc[UR8].tnspB, R24, gsb0 ;  /* 0x41e00000081879f0 */ /* 0x000fe20008000818 */
[----:B------:R-:W-:Y:S02]  /*1bf0*/  UIADD3 UR8, UR6, 0x2, URZ ;  /* 0x0000000206087890 */ /* 0x000fe4000fffe03f */
[----:B------:R-:W-:Y:S01]  /*1c00*/  UIADD3 UR10, UR7, 0x80, URZ ;  /* 0x00000080070a7890 */ /* 0x000fe2000fffe03f */
[----:B------:R-:W-:Y:S01]  /*1c10*/  UMOV UR9, 0x40000040 ;  /* 0x4000004000097882 */ /* 0x000fe20000000000 */
[----:B------:R-:W-:Y:S01]  /*1c20*/  UMOV UR11, 0x40000040 ;  /* 0x40000040000b7882 */ /* 0x000fe20000000000 */
[----:B------:R-:W-:-:S02]  /*1c30*/  WARPGROUP.DEPBAR.LE gsb0, 0x0 ;  /* 0x00008000000079c5 */ /* 0x000fc40000010000 */
        /* <DEDUP_REMOVED lines=18> */
[----:B------:R-:W-:Y:S01]  /*1d60*/  BPT.TRAP 0x1 ;  /* 0x000000040000795c */ /* 0x000fe20000300000 */
.L_x_27:
[----:B------:R-:W-:-:S13]  /*1d70*/  ISETP.NE.AND P1, PT, R22, RZ, PT ;  /* 0x000000ff1600720c */ /* 0x000fda0003f25270 */
[----:B01----:R-:W-:-:S04]  /*1d80*/  @P1 IMAD R4, R3, 0x8, R6 ;  /* 0x0000000803041824 */ /* 0x003fc800078e0206 */
[----:B------:R-:W-:-:S05]  /*1d90*/  @P1 VIADD R4, R4, 0x20 ;  /* 0x0000002004041836 */ /* 0x000fca0000000000 */
[----:B------:R-:W-:-:S04]  /*1da0*/  @P1 PRMT R4, R19, 0x654, R4 ;  /* 0x0000065413041816 */ /* 0x000fc80000000004 */
[----:B------:R0:W-:Y:S01]  /*1db0*/  @P1 SYNCS.ARRIVE.TRANS64.RED.A1T0 RZ, [R4+URZ], RZ ;  /* 0x000000ff04ff19a7 */ /* 0x0001e2000810043f */
[----:B------:R-:W-:-:S13]  /*1dc0*/  ISETP.GT.U32.AND P1, PT, R18, 0x1, PT ;  /* 0x000000011200780c */ /* 0x000fda0003f24070 */
[----:B0-----:R-:W-:Y:S05]  /*1dd0*/  @P1 BRA `(.L_x_28) ;  /* 0x0000000000041947 */ /* 0x001fea0003800000 */
[----:B------:R-:W-:Y:S01]  /*1de0*/  BPT.TRAP 0x1 ;  /* 0x000000040000795c */ /* 0x000fe20000300000 */
.L_x_28:
[----:B------:R-:W-:Y:S01]  /*1df0*/  UIADD3 UR5, UR5, 0x1, URZ ;  /* 0x0000000105057890 */ /* 0x000fe2000fffe03f */
[C---:B------:R-:W-:Y:S01]  /*1e00*/  ISETP.GT.AND P2, PT, R0.reuse, 0x1, PT ;  /* 0x000000010000780c */ /* 0x040fe20003f44270 */
[----:B------:R-:W-:Y:S02]  /*1e10*/  VIADD R3, R3, 0x1 ;  /* 0x0000000103037836 */ /* 0x000fe40000000000 */
[----:B------:R-:W-:Y:S01]  /*1e20*/  UISETP.NE.AND UP0, UPT, UR5, 0x4, UPT ;  /* 0x000000040500788c */ /* 0x000fe2000bf05270 */
[----:B------:R-:W-:Y:S02]  /*1e30*/  VIADD R0, R0, 0xffffffff ;  /* 0xffffffff00007836 */ /* 0x000fe40000000000 */
[C---:B------:R-:W-:Y:S01]  /*1e40*/  ISETP.NE.AND P1, PT, R3.reuse, 0x4, PT ;  /* 0x000000040300780c */ /* 0x040fe20003f25270 */
[----:B------:R-:W-:Y:S02]  /*1e50*/  USEL UR6, URZ, 0x1, UP0 ;  /* 0x000000013f067887 */ /* 0x000fe40008000000 */
[----:B------:R-:W-:Y:S01]  /*1e60*/  USEL UR5, UR5, URZ, UP0 ;  /* 0x0000003f05057287 */ /* 0x000fe20008000000 */
[----:B------:R-:W-:-:S03]  /*1e70*/  SEL R3, R3, RZ, P1 ;  /* 0x000000ff03037207 */ /* 0x000fc60000800000 */
[----:B------:R-:W-:Y:S01]  /*1e80*/  LOP3.LUT R7, R7, UR6, RZ, 0x3c, !PT ;  /* 0x0000000607077c12 */ /* 0x000fe2000f8e3cff */
[----:B------:R-:W-:Y:S07]  /*1e90*/  @P2 BRA `(.L_x_29) ;  /* 0xfffffff800f82947 */ /* 0x000fee000383ffff */
.L_x_22:
[----:B01----:R-:W0:Y:S02]  /*1ea0*/  LDC R0, c[0x0][0x28c] ;  /* 0x0000a300ff007b82 */ /* 0x003e240000000800 */
[----:B0-----:R-:W-:-:S13]  /*1eb0*/  ISETP.GE.AND P1, PT, R0, 0x1, PT ;  /* 0x000000010000780c */ /* 0x001fda0003f26270 */
[----:B------:R-:W-:Y:S05]  /*1ec0*/  @!P1 BRA `(.L_x_30) ;  /* 0x0000000000389947 */ /* 0x000fea0003800000 */
[----:B------:R-:W-:Y:S05]  /*1ed0*/  @!P0 BRA `(.L_x_31) ;  /* 0x0000000000048947 */ /* 0x000fea0003800000 */
[----:B------:R-:W-:Y:S01]  /*1ee0*/  BPT.TRAP 0x1 ;  /* 0x000000040000795c */ /* 0x000fe20000300000 */
.L_x_31:
[----:B------:R-:W-:-:S13]  /*1ef0*/  ISETP.NE.AND P0, PT, R22, RZ, PT ;  /* 0x000000ff1600720c */ /* 0x000fda0003f05270 */
[----:B------:R-:W-:-:S05]  /*1f00*/  VOTEU.ANY UP0, P0 ;  /* 0x00000000003f7886 */ /* 0x000fca0000000100 */
[----:B------:R-:W-:-:S06]  /*1f10*/  @UP0 UIADD3 UR4, UR44, UR41, URZ ;  /* 0x000000292c040290 */ /* 0x000fcc000fffe03f */
[----:B------:R-:W-:-:S04]  /*1f20*/  IMAD.U32 R0, RZ, RZ, UR4 ;  /* 0x00000004ff007e24 */ /* 0x000fc8000f8e00ff */
[----:B------:R-:W-:-:S05]  /*1f30*/  @P0 IMAD.SHL.U32 R0, R0, 0x8, RZ ;  /* 0x0000000800000824 */ /* 0x000fca00078e00ff */
[----:B------:R-:W-:-:S04]  /*1f40*/  @P0 LOP3.LUT R0, R0, 0x18, RZ, 0xc0, !PT ;  /* 0x0000001800000812 */ /* 0x000fc800078ec0ff */
[----:B------:R-:W-:-:S04]  /*1f50*/  @P0 IADD3 R0, R6, 0x20, R0 ;  /* 0x0000002006000810 */ /* 0x000fc80007ffe000 */
[----:B------:R-:W-:-:S04]  /*1f60*/  @P0 PRMT R0, R19, 0x654, R0 ;  /* 0x0000065413000816 */ /* 0x000fc80000000000 */
[----:B------:R0:W-:Y:S01]  /*1f70*/  @P0 SYNCS.ARRIVE.TRANS64.RED.A1T0 RZ, [R0+URZ], RZ ;  /* 0x000000ff00ff09a7 */ /* 0x0001e2000810043f */
[----:B------:R-:W-:-:S13]  /*1f80*/  ISETP.GT.U32.AND P0, PT, R18, 0x1, PT ;  /* 0x000000011200780c */ /* 0x000fda0003f04070 */
[----:B0-----:R-:W-:Y:S05]  /*1f90*/  @P0 BRA `(.L_x_30) ;  /* 0x0000000000040947 */ /* 0x001fea0003800000 */
[----:B------:R-:W-:Y:S01]  /*1fa0*/  BPT.TRAP 0x1 ;  /* 0x000000040000795c */ /* 0x000fe20000300000 */
.L_x_30:
[----:B------:R-:W-:Y:S01]  /*1fb0*/  IMAD.SHL.U32 R100, R100, 0x80, RZ ;  /* 0x0000008064647824 */ /* 0x000fe200078e00ff */
[----:B------:R-:W-:Y:S01]  /*1fc0*/  ULDC UR6, c[0x0][0x288] ;  /* 0x0000a20000067ab9 */ /* 0x000fe20000000800 */
[----:B------:R-:W-:Y:S01]  /*1fd0*/  SHF.R.S32.HI R11, RZ, 0x1f, R101 ;  /* 0x0000001fff0b7819 */ /* 0x000fe20000011465 */
[C---:B------:R-:W-:Y:S01]  /*1fe0*/  IMAD.SHL.U32 R6, R103.reuse, 0x80, RZ ;  /* 0x0000008067067824 */ /* 0x040fe200078e00ff */
[----:B------:R-:W-:Y:S01]  /*1ff0*/  ULDC.64 UR4, c[0x0][0x5d0] ;  /* 0x0001740000047ab9 */ /* 0x000fe20000000a00 */
[C---:B------:R-:W-:Y:S01]  /*2000*/  LOP3.LUT R8, R100.reuse, 0x6, R95, 0xf8, !PT ;  /* 0x0000000664087812 */ /* 0x040fe200078ef85f */
[----:B------:R-:W-:Y:S01]  /*2010*/  IMAD.WIDE R104, R103, 0x80, R88 ;  /* 0x0000008067687825 */ /* 0x000fe200078e0258 */
[----:B------:R-:W-:Y:S01]  /*2020*/  ISETP.GE.AND P0, PT, R100, UR6, PT ;  /* 0x0000000664007c0c */ /* 0x000fe2000bf06270 */
[----:B------:R-:W-:Y:S01]  /*2030*/  ULDC UR6, c[0x0][0x284] ;  /* 0x0000a10000067ab9 */ /* 0x000fe20000000800 */
[----:B------:R-:W-:Y:S01]  /*2040*/  SHF.R.S32.HI R9, RZ, 0x1f, R8 ;  /* 0x0000001fff097819 */ /* 0x000fe20000011408 */
[----:B------:R-:W-:Y:S01]  /*2050*/  IMAD R0, R11, UR4, RZ ;  /* 0x000000040b007c24 */ /* 0x000fe2000f8e02ff */
[----:B------:R-:W-:-:S03]  /*2060*/  ISETP.GE.OR P0, PT, R6, UR6, P0 ;  /* 0x0000000606007c0c */ /* 0x000fc60008706670 */
[C---:B------:R-:W-:Y:S02]  /*2070*/  IMAD R3, R101.reuse, UR5, R0 ;  /* 0x0000000565037c24 */ /* 0x040fe4000f8e0200 */
[----:B------:R-:W-:Y:S01]  /*2080*/  IMAD.WIDE.U32 R4, R101, UR4, R8 ;  /* 0x0000000465047c25 */ /* 0x000fe2000f8e0008 */
[----:B------:R-:W-:-:S03]  /*2090*/  ULDC.64 UR4, c[0x0][0x5c8] ;  /* 0x0001720000047ab9 */ /* 0x000fc60000000a00 */
[----:B------:R-:W-:Y:S02]  /*20a0*/  IMAD R7, R105, UR4, RZ ;  /* 0x0000000469077c24 */ /* 0x000fe4000f8e02ff */
[----:B------:R-:W-:Y:S02]  /*20b0*/  IMAD.IADD R5, R5, 0x1, R3 ;  /* 0x0000000105057824 */ /* 0x000fe400078e0203 */
[C---:B------:R-:W-:Y:S02]  /*20c0*/  IMAD R7, R104.reuse, UR5, R7 ;  /* 0x0000000568077c24 */ /* 0x040fe4000f8e0207 */
[----:B------:R-:W-:-:S04]  /*20d0*/  IMAD.WIDE.U32 R106, R104, UR4, R4 ;  /* 0x00000004686a7c25 */ /* 0x000fc8000f8e0004 */
[----:B------:R-:W-:Y:S01]  /*20e0*/  IMAD.MOV.U32 R0, RZ, RZ, -0x1 ;  /* 0xffffffffff007424 */ /* 0x000fe200078e00ff */
[----:B------:R-:W-:Y:S06]  /*20f0*/  @P0 BRA `(.L_x_32) ;  /* 0x00000040001c0947 */ /* 0x000fec0003800000 */
[----:B-----5:R-:W-:Y:S01]  /*2100*/  FSETP.NEU.AND P0, PT, R90, RZ, PT ;  /* 0x000000ff5a00720b */ /* 0x020fe20003f0d000 */
[----:B------:R-:W-:Y:S01]  /*2110*/  IMAD.IADD R4, R94, 0x1, -R100 ;  /* 0x000000015e047824 */ /* 0x000fe200078e0a64 */
[----:B------:R-:W-:Y:S01]  /*2120*/  BSSY B0, `(.L_x_32) ;  /* 0x0000404000007945 */ /* 0x000fe20003800000 */
[----:B------:R-:W-:Y:S02]  /*2130*/  IMAD.IADD R3, R99, 0x1, -R6 ;  /* 0x0000000163037824 */ /* 0x000fe400078e0a06 */
[----:B------:R-:W-:Y:S01]  /*2140*/  IMAD.IADD R103, R107, 0x1, R7 ;  /* 0x000000016b677824 */ /* 0x000fe200078e0207 */
[----:B------:R-:W-:-:S04]  /*2150*/  ISETP.GT.AND P2, PT, R4, RZ, PT ;  /* 0x000000ff0400720c */ /* 0x000fc80003f44270 */
[----:B------:R-:W-:-:S03]  /*2160*/  ISETP.GT.AND P1, PT, R3, RZ, P2 ;  /* 0x000000ff0300720c */ /* 0x000fc60001724270 */
[----:B------:R-:W-:Y:S10]  /*2170*/  @!P0 BRA `(.L_x_33) ;  /* 0x0000002c00288947 */ /* 0x000ff40003800000 */
[----:B------:R-:W0:Y:S01]  /*2180*/  LDC.64 R110, c[0x0][0x5b8] ;  /* 0x00016e00ff6e7b82 */ /* 0x000e220000000a00 */
[----:B------:R-:W-:-:S07]  /*2190*/  ULDC.64 UR4, c[0x0][0x5c0] ;  /* 0x0001700000047ab9 */ /* 0x000fce0000000a00 */
[----:B------:R-:W1:Y:S08]  /*21a0*/  LDC.64 R112, c[0x0][0x5b0] ;  /* 0x00016c00ff707b82 */ /* 0x000e700000000a00 */
[----:B------:R-:W2:Y:S01]  /*21b0*/  LDC.64 R114, c[0x0][0x5a8] ;  /* 0x00016a00ff727b82 */ /* 0x000ea20000000a00 */
[-C--:B0-----:R-:W-:Y:S02]  /*21c0*/  IMAD R6, R11, R110.reuse, RZ ;  /* 0x0000006e0b067224 */ /* 0x081fe400078e02ff */
[----:B------:R-:W-:-:S04]  /*21d0*/  IMAD.WIDE.U32 R108, R101, R110, R8 ;  /* 0x0000006e656c7225 */ /* 0x000fc800078e0008 */
[----:B------:R-:W-:Y:S02]  /*21e0*/  IMAD R107, R101, R111, R6 ;  /* 0x0000006f656b7224 */ /* 0x000fe400078e0206 */
[-C--:B-1----:R-:W-:Y:S02]  /*21f0*/  IMAD R5, R105, R112.reuse, RZ ;  /* 0x0000007069057224 */ /* 0x082fe400078e02ff */
[----:B------:R-:W-:Y:S02]  /*2200*/  IMAD.IADD R13, R109, 0x1, R107 ;  /* 0x000000016d0d7824 */ /* 0x000fe400078e026b */
[----:B------:R-:W-:Y:S02]  /*2210*/  IMAD.MOV.U32 R12, RZ, RZ, R108 ;  /* 0x000000ffff0c7224 */ /* 0x000fe400078e006c */
[C---:B------:R-:W-:Y:S02]  /*2220*/  IMAD R111, R104.reuse, R113, R5 ;  /* 0x00000071686f7224 */ /* 0x040fe400078e0205 */
[----:B------:R-:W-:-:S04]  /*2230*/  IMAD.WIDE.U32 R6, R104, R112, R12 ;  /* 0x0000007068067225 */ /* 0x000fc800078e000c */
[----:B------:R-:W-:Y:S01]  /*2240*/  IMAD.IADD R5, R7, 0x1, R111 ;  /* 0x0000000107057824 */ /* 0x000fe200078e026f */
[----:B--2---:R-:W-:-:S04]  /*2250*/  LEA R14, P0, R6, R114, 0x1 ;  /* 0x00000072060e7211 */ /* 0x004fc800078008ff */
[----:B------:R-:W-:-:S05]  /*2260*/  LEA.HI.X R15, R6, R115, R5, 0x1, P0 ;  /* 0x00000073060f7211 */ /* 0x000fca00000f0c05 */
[----:B------:R0:W2:Y:S01]  /*2270*/  @P1 LDG.E.LTC128B.U16 R5, desc[UR38][R14.64] ;  /* 0x000000260e051981 */ /* 0x0000a2000c1e1520 */
[----:B------:R-:W-:Y:S01]  /*2280*/  LEA R10, P0, R106, UR4, 0x1 ;  /* 0x000000046a0a7c11 */ /* 0x000fe2000f8008ff */
[----:B------:R-:W-:Y:S01]  /*2290*/  IMAD.WIDE.U32 R6, R104, R112, R8 ;  /* 0x0000007068067225 */ /* 0x000fe200078e0008 */
[----:B------:R-:W-:Y:S03]  /*22a0*/  BSSY B1, `(.L_x_34) ;  /* 0x0000012000017945 */ /* 0x000fe60003800000 */
[----:B------:R-:W-:Y:S02]  /*22b0*/  IMAD.IADD R7, R111, 0x1, R7 ;  /* 0x000000016f077824 */ /* 0x000fe400078e0207 */
[----:B------:R-:W-:Y:S01]  /*22c0*/  IMAD.WIDE.U32 R20, R101, R110, R6 ;  /* 0x0000006e65147225 */ /* 0x000fe200078e0006 */
[----:B0-----:R-:W-:-:S03]  /*22d0*/  SHF.L.U64.HI R15, R112, 0x3, R113 ;  /* 0x00000003700f7819 */ /* 0x001fc60000010271 */
[----:B------:R-:W-:Y:S01]  /*22e0*/  IMAD.IADD R7, R107, 0x1, R21 ;  /* 0x000000016b077824 */ /* 0x000fe200078e0215 */
[----:B------:R-:W-:Y:S01]  /*22f0*/  LEA R6, P4, R20, R114, 0x1 ;  /* 0x0000007214067211 */ /* 0x000fe200078808ff */
[----:B------:R-:W-:-:S03]  /*2300*/  IMAD.SHL.U32 R14, R112, 0x8, RZ ;  /* 0x00000008700e7824 */ /* 0x000fc600078e00ff */
[----:B------:R-:W-:Y:S01]  /*2310*/  LEA.HI.X R7, R20, R115, R7, 0x1, P4 ;  /* 0x0000007314077211 */ /* 0x000fe200020f0c07 */
[----:B--2---:R-:W-:-:S05]  /*2320*/  HADD2.F32 R11, -RZ, R5.H0_H0 ;  /* 0x20000005ff0b7230 */ /* 0x004fca0000004100 */
[----:B------:R-:W-:-:S04]  /*2330*/  FMUL R11, R11, R90 ;  /* 0x0000005a0b0b7220 */ /* 0x000fc80000400000 */
[----:B------:R-:W-:Y:S01]  /*2340*/  FFMA R24, R24, R23, R11 ;  /* 0x0000001718187223 */ /* 0x000fe2000000000b */
[----:B------:R-:W-:Y:S02]  /*2350*/  LEA.HI.X R11, R106, UR5, R103, 0x1, P0 ;  /* 0x000000056a0b7c11 */ /* 0x000fe400080f0c67 */
[----:B------:R-:W-:Y:S02]  /*2360*/  ISETP.GT.AND P0, PT, R4, 0x1, PT ;  /* 0x000000010400780c */ /* 0x000fe40003f04270 */
[----:B------:R-:W-:Y:S02]  /*2370*/  F2FP.F16.F32.PACK_AB R24, RZ, R24 ;  /* 0x00000018ff18723e */ /* 0x000fe400000000ff */
[----:B------:R-:W-:-:S03]  /*2380*/  ISETP.GT.AND P3, PT, R3, RZ, P0 ;  /* 0x000000ff0300720c */ /* 0x000fc60000764270 */
[----:B------:R0:W-:Y:S10]  /*2390*/  @P1 STG.E.U16 desc[UR38][R10.64], R24 ;  /* 0x000000180a001986 */ /* 0x0001f4000c101526 */
[----:B------:R-:W-:Y:S05]  /*23a0*/  @!P3 BRA `(.L_x_35) ;  /* 0x000000000004b947 */ /* 0x000fea0003800000 */
[----:B------:R1:W5:Y:S02]  /*23b0*/  LDG.E.LTC128B.U16 R5, desc[UR38][R6.64+0x2] ;  /* 0x0000022606057981 */ /* 0x000364000c1e1520 */
.L_x_35:
[----:B------:R-:W-:Y:S05]  /*23c0*/  BSYNC B1 ;  /* 0x0000000000017941 */ /* 0x000fea0003800000 */
.L_x_34:
[----:B-----5:R-:W-:Y:S01]  /*23d0*/  HADD2.F32 R103, -RZ, R5.H0_H0 ;  /* 0x20000005ff677230 */ /* 0x020fe20000004100 */
[----:B------:R-:W-:Y:S01]  /*23e0*/  ISETP.GT.AND P2, PT, R3, 0x8, P2 ;  /* 0x000000080300780c */ /* 0x000fe20001744270 */
[----:B------:R-:W-:Y:S01]  /*23f0*/  IMAD.WIDE.U32 R20, R104, R112, R14 ;  /* 0x0000007068147225 */ /* 0x000fe200078e000e */
[----:B0-----:R-:W-:-:S03]  /*2400*/  PRMT R24, R5, 0x7610, R24 ;  /* 0x0000761005187816 */ /* 0x001fc60000000018 */
[----:B------:R-:W-:Y:S01]  /*2410*/  FMUL R12, R103, R90 ;  /* 0x0000005a670c7220 */ /* 0x000fe20000400000 */
[----:B------:R-:W-:Y:S01]  /*2420*/  IMAD.IADD R111, R111, 0x1, R21 ;  /* 0x000000016f6f7824 */ /* 0x000fe200078e0215 */
[----:B------:R-:W-:Y:S02]  /*2430*/  IADD3 R108, P1, R108, R20, RZ ;  /* 0x000000146c6c7210 */ /* 0x000fe40007f3e0ff */
[----:B------:R-:W-:-:S03]  /*2440*/  FFMA R12, R25, R23, R12 ;  /* 0x00000017190c7223 */ /* 0x000fc6000000000c */
[----:B------:R-:W-:Y:S01]  /*2450*/  IMAD.X R13, R111, 0x1, R13, P1 ;  /* 0x000000016f0d7824 */ /* 0x000fe200008e060d */
[C---:B------:R-:W-:Y:S02]  /*2460*/  LEA R14, P1, R108.reuse, R114, 0x1 ;  /* 0x000000726c0e7211 */ /* 0x040fe400078208ff */
[----:B------:R-:W-:Y:S02]  /*2470*/  F2FP.F16.F32.PACK_AB R12, RZ, R12 ;  /* 0x0000000cff0c723e */ /* 0x000fe400000000ff */
[----:B------:R-:W-:Y:S02]  /*2480*/  LEA.HI.X R15, R108, R115, R13, 0x1, P1 ;  /* 0x000000736c0f7211 */ /* 0x000fe400008f0c0d */
[----:B------:R-:W-:-:S05]  /*2490*/  PRMT R21, R12, 0x7610, R21 ;  /* 0x000076100c157816 */ /* 0x000fca0000000015 */
[----:B------:R0:W-:Y:S04]  /*24a0*/  @P3 STG.E.U16 desc[UR38][R10.64+0x2], R21 ;  /* 0x000002150a003986 */ /* 0x0001e8000c101526 */
[----:B------:R-:W2:Y:S01]  /*24b0*/  @P2 LDG.E.LTC128B.U16 R24, desc[UR38][R14.64] ;  /* 0x000000260e182981 */ /* 0x000ea2000c1e1520 */
[----:B------:R-:W-:Y:S01]  /*24c0*/  IADD3 R20, P1, R8, R20, RZ ;  /* 0x0000001408147210 */ /* 0x000fe20007f3e0ff */
[----:B------:R-:W-:Y:S01]  /*24d0*/  BSSY B1, `(.L_x_36) ;  /* 0x0000011000017945 */ /* 0x000fe20003800000 */
[----:B------:R-:W-:Y:S02]  /*24e0*/  SHF.L.U64.HI R13, R91, 0x1, R92 ;  /* 0x000000015b0d7819 */ /* 0x000fe4000001025c */
[----:B------:R-:W-:Y:S01]  /*24f0*/  ISETP.GT.AND P0, PT, R3, 0x8, P0 ;  /* 0x000000080300780c */ /* 0x000fe20000704270 */
[----:B0-----:R-:W-:Y:S01]  /*2500*/  IMAD.X R21, R9, 0x1, R111, P1 ;  /* 0x0000000109157824 */ /* 0x001fe200008e066f */
[----:B------:R-:W-:Y:S01]  /*2510*/  LEA R12, P1, R91, R10, 0x1 ;  /* 0x0000000a5b0c7211 */ /* 0x000fe200078208ff */
[----:B------:R-:W-:-:S04]  /*2520*/  IMAD.WIDE.U32 R20, R101, R110, R20 ;  /* 0x0000006e65147225 */ /* 0x000fc800078e0014 */
[----:B------:R-:W-:Y:S01]  /*2530*/  IMAD.X R13, R13, 0x1, R11, P1 ;  /* 0x000000010d0d7824 */ /* 0x000fe200008e060b */
[----:B------:R-:W-:Y:S01]  /*2540*/  LEA R8, P3, R20, R114, 0x1 ;  /* 0x0000007214087211 */ /* 0x000fe200078608ff */
[----:B------:R-:W-:-:S05]  /*2550*/  IMAD.IADD R9, R107, 0x1, R21 ;  /* 0x000000016b097824 */ /* 0x000fca00078e0215 */
[----:B------:R-:W-:Y:S01]  /*2560*/  LEA.HI.X R9, R20, R115, R9, 0x1, P3 ;  /* 0x0000007314097211 */ /* 0x000fe200018f0c09 */
[----:B--2---:R-:W-:-:S05]  /*2570*/  HADD2.F32 R5, -RZ, R24.H0_H0 ;  /* 0x20000018ff057230 */ /* 0x004fca0000004100 */
[----:B------:R-:W-:-:S04]  /*2580*/  FMUL R5, R5, R90 ;  /* 0x0000005a05057220 */ /* 0x000fc80000400000 */
[----:B------:R-:W-:-:S05]  /*2590*/  FFMA R5, R26, R23, R5 ;  /* 0x000000171a057223 */ /* 0x000fca0000000005 */
[----:B------:R-:W-:-:S05]  /*25a0*/  F2FP.F16.F32.PACK_AB R5, RZ, R5 ;  /* 0x00000005ff05723e */ /* 0x000fca00000000ff */
[----:B------:R0:W-:Y:S01]  /*25b0*/  @P2 STG.E.U16 desc[UR38][R12.64], R5 ;  /* 0x000000050c002986 */ /* 0x0001e2000c101526 */
[----:B------:R-:W-:Y:S05]  /*25c0*/  @!P0 BRA `(.L_x_37) ;  /* 0x0000000000048947 */ /* 0x000fea0003800000 */
[----:B------:R2:W5:Y:S02]  /*25d0*/  LDG.E.LTC128B.U16 R24, desc[UR38][R8.64+0x2] ;  /* 0x0000022608187981 */ /* 0x000564000c1e1520 */
.L_x_37:
[----:B------:R-:W-:Y:S05]  /*25e0*/  BSYNC B1 ;  /* 0x0000000000017941 */ /* 0x000fea0003800000 */
.L_x_36:
[----:B0----5:R-:W-:Y:S01]  /*25f0*/  HADD2.F32 R5, -RZ, R24.H0_H0 ;  /* 0x20000018ff057230 */ /* 0x021fe20000004100 */
[----:B------:R-:W-:Y:S01]  /*2600*/  ISETP.GT.AND P1, PT, R4, 0x8, PT ;  /* 0x000000080400780c */ /* 0x000fe20003f24270 */
[----:B------:R-:W-:Y:S03]  /*2610*/  BSSY B1, `(.L_x_38) ;  /* 0x0000008000017945 */ /* 0x000fe60003800000 */
[----:B------:R-:W-:Y:S01]  /*2620*/  FMUL R14, R5, R90 ;  /* 0x0000005a050e7220 */ /* 0x000fe20000400000 */
[----:B------:R-:W-:-:S03]  /*2630*/  ISETP.GT.AND P2, PT, R3, RZ, P1 ;  /* 0x000000ff0300720c */ /* 0x000fc60000f44270 */
[----:B------:R-:W-:-:S05]  /*2640*/  FFMA R14, R27, R23, R14 ;  /* 0x000000171b0e7223 */ /* 0x000fca000000000e */
[----:B------:R-:W-:-:S05]  /*2650*/  F2FP.F16.F32.PACK_AB R14, RZ, R14 ;  /* 0x0000000eff0e723e */ /* 0x000fca00000000ff */
[----:B------:R0:W-:Y:S01]  /*2660*/  @P0 STG.E.U16 desc[UR38][R12.64+0x2], R14 ;  /* 0x0000020e0c000986 */ /* 0x0001e2000c101526 */
[----:B------:R-:W-:Y:S05]  /*2670*/  @!P2 BRA `(.L_x_39) ;  /* 0x000000000004a947 */ /* 0x000fea0003800000 */
[----:B------:R3:W5:Y:S02]  /*2680*/  LDG.E.LTC128B.U16 R24, desc[UR38][R6.64+0x10] ;  /* 0x0000102606187981 */ /* 0x000764000c1e1520 */
.L_x_39:
[----:B------:R-:W-:Y:S05]  /*2690*/  BSYNC B1 ;  /* 0x0000000000017941 */ /* 0x000fea0003800000 */
.L_x_38:
[----:B-----5:R-:W-:Y:S01]  /*26a0*/  HADD2.F32 R5, -RZ, R24.H0_H0 ;  /* 0x20000018ff057230 */ /* 0x020fe20000004100 */
        /* <DEDUP_REMOVED lines=9> */
.L_x_41:
[----:B------:R-:W-:Y:S05]  /*2740*/  BSYNC B1 ;  /* 0x0000000000017941 */ /* 0x000fea0003800000 */
.L_x_40:
[----:B----45:R-:W-:Y:S01]  /*2750*/  HADD2.F32 R5, -RZ, R24.H0_H0 ;  /* 0x20000018ff057230 */ /* 0x030fe20000004100 */
[----:B------:R-:W-:Y:S01]  /*2760*/  ISETP.GT.AND P1, PT, R3, 0x8, P1 ;  /* 0x000000080300780c */ /* 0x000fe20000f24270 */
[----:B------:R-:W-:Y:S03]  /*2770*/  BSSY B1, `(.L_x_42) ;  /* 0x0000007000017945 */ /* 0x000fe60003800000 */
[----:B0-----:R-:W-:-:S04]  /*2780*/  FMUL R14, R5, R90 ;  /* 0x0000005a050e7220 */ /* 0x001fc80000400000 */
[----:B------:R-:W-:-:S05]  /*2790*/  FFMA R14, R29, R23, R14 ;  /* 0x000000171d0e7223 */ /* 0x000fca000000000e */
[----:B------:R-:W-:-:S05]  /*27a0*/  F2FP.F16.F32.PACK_AB R14, RZ, R14 ;  /* 0x0000000eff0e723e */ /* 0x000fca00000000ff */
[----:B------:R0:W-:Y:S01]  /*27b0*/  @P3 STG.E.U16 desc[UR38][R10.64+0x12], R14 ;  /* 0x0000120e0a003986 */ /* 0x0001e2000c101526 */
[----:B------:R-:W-:Y:S05]  /*27c0*/  @!P1 BRA `(.L_x_43) ;  /* 0x0000000000049947 */ /* 0x000fea0003800000 */
[----:B------:R4:W5:Y:S02]  /*27d0*/  LDG.E.LTC128B.U16 R24, desc[UR38][R8.64+0x10] ;  /* 0x0000102608187981 */ /* 0x000964000c1e1520 */
.L_x_43:
[----:B------:R-:W-:Y:S05]  /*27e0*/  BSYNC B1 ;  /* 0x0000000000017941 */ /* 0x000fea0003800000 */
.L_x_42:
[----:B-----5:R-:W-:Y:S01]  /*27f0*/  HADD2.F32 R5, -RZ, R24.H0_H0 ;  /* 0x20000018ff057230 */ /* 0x020fe20000004100 */
[----:B------:R-:W-:Y:S01]  /*2800*/  ISETP.GT.AND P0, PT, R3, 0x8, P0 ;  /* 0x000000080300780c */ /* 0x000fe20000704270 */
[----:B------:R-:W-:Y:S03]  /*2810*/  BSSY B1, `(.L_x_44) ;  /* 0x0000007000017945 */ /* 0x000fe60003800000 */
[----:B------:R-:W-:-:S04]  /*2820*/  FMUL R5, R5, R90 ;  /* 0x0000005a05057220 */ /* 0x000fc80000400000 */
[----:B------:R-:W-:-:S05]  /*2830*/  FFMA R5, R30, R23, R5 ;  /* 0x000000171e057223 */ /* 0x000fca0000000005 */
[----:B------:R-:W-:-:S05]  /*2840*/  F2FP.F16.F32.PACK_AB R5, RZ, R5 ;  /* 0x00000005ff05723e */ /* 0x000fca00000000ff */
[----:B------:R0:W-:Y:S01]  /*2850*/  @P1 STG.E.U16 desc[UR38][R12.64+0x10], R5 ;  /* 0x000010050c001986 */ /* 0x0001e2000c101526 */
[----:B------:R-:W-:Y:S05]  /*2860*/  @!P0 BRA `(.L_x_45) ;  /* 0x0000000000048947 */ /* 0x000fea0003800000 */
[----:B------:R0:W5:Y:S02]  /*2870*/  LDG.E.LTC128B.U16 R24, desc[UR38][R8.64+0x12] ;  /* 0x0000122608187981 */ /* 0x000164000c1e1520 */
.L_x_45:
[----:B------:R-:W-:Y:S05]  /*2880*/  BSYNC B1 ;  /* 0x0000000000017941 */ /* 0x000fea0003800000 */
.L_x_44:
        /* <DEDUP_REMOVED lines=10> */
.L_x_47:
[----:B------:R-:W-:Y:S05]  /*2930*/  BSYNC B1 ;  /* 0x0000000000017941 */ /* 0x000fea0003800000 */
.L_x_46:
        /* <DEDUP_REMOVED lines=10> */
.L_x_49:
[----:B------:R-:W-:Y:S05]  /*29e0*/  BSYNC B1 ;  /* 0x0000000000017941 */ /* 0x000fea0003800000 */
.L_x_48:
[----:B0----5:R-:W-:Y:S01]  /*29f0*/  HADD2.F32 R5, -RZ, R24.H0_H0 ;  /* 0x20000018ff057230 */ /* 0x021fe20000004100 */
        /* <DEDUP_REMOVED lines=8> */
.L_x_51:
[----:B------:R-:W-:Y:S05]  /*2a80*/  BSYNC B1 ;  /* 0x0000000000017941 */ /* 0x000fea0003800000 */
.L_x_50:
        /* <DEDUP_REMOVED lines=9> */
.L_x_53:
[----:B------:R-:W-:Y:S05]  /*2b20*/  BSYNC B1 ;  /* 0x0000000000017941 */ /* 0x000fea0003800000 */
.L_x_52:
        /* <DEDUP_REMOVED lines=10> */
.L_x_55:
[----:B------:R-:W-:Y:S05]  /*2bd0*/  BSYNC B1 ;  /* 0x0000000000017941 */ /* 0x000fea0003800000 */
.L_x_54:
        /* <DEDUP_REMOVED lines=10> */
.L_x_57:
[----:B------:R-:W-:Y:S05]  /*2c80*/  BSYNC B1 ;  /* 0x0000000000017941 */ /* 0x000fea0003800000 */
.L_x_56:
        /* <DEDUP_REMOVED lines=9> */
.L_x_59:
[----:B------:R-:W-:Y:S05]  /*2d20*/  BSYNC B1 ;  /* 0x0000000000017941 */ /* 0x000fea0003800000 */
.L_x_58:
        /* <DEDUP_REMOVED lines=9> */
.L_x_61:
[----:B------:R-:W-:Y:S05]  /*2dc0*/  BSYNC B1 ;  /* 0x0000000000017941 */ /* 0x000fea0003800000 */
.L_x_60:
        /* <DEDUP_REMOVED lines=10> */
.L_x_63:
[----:B------:R-:W-:Y:S05]  /*2e70*/  BSYNC B1 ;  /* 0x0000000000017941 */ /* 0x000fea0003800000 */
.L_x_62:
        /* <DEDUP_REMOVED lines=10> */
.L_x_65:
[----:B------:R-:W-:Y:S05]  /*2f20*/  BSYNC B1 ;  /* 0x0000000000017941 */ /* 0x000fea0003800000 */
.L_x_64:
        /* <DEDUP_REMOVED lines=9> */
.L_x_67:
[----:B------:R-:W-:Y:S05]  /*2fc0*/  BSYNC B1 ;  /* 0x0000000000017941 */ /* 0x000fea0003800000 */
.L_x_66:
        /* <DEDUP_REMOVED lines=9> */
.L_x_69:
[----:B------:R-:W-:Y:S05]  /*3060*/  BSYNC B1 ;  /* 0x0000000000017941 */ /* 0x000fea0003800000 */
.L_x_68:
        /* <DEDUP_REMOVED lines=10> */
.L_x_71:
[----:B------:R-:W-:Y:S05]  /*3110*/  BSYNC B1 ;  /* 0x0000000000017941 */ /* 0x000fea0003800000 */
.L_x_70:
        /* <DEDUP_REMOVED lines=10> */
.L_x_73:
[----:B------:R-:W-:Y:S05]  /*31c0*/  BSYNC B1 ;  /* 0x0000000000017941 */ /* 0x000fea0003800000 */
.L_x_72:
        /* <DEDUP_REMOVED lines=9> */
.L_x_75:
[----:B------:R-:W-:Y:S05]  /*3260*/  BSYNC B1 ;  /* 0x0000000000017941 */ /* 0x000fea0003800000 */
.L_x_74:
        /* <DEDUP_REMOVED lines=9> */
.L_x_77:
[----:B------:R-:W-:Y:S05]  /*3300*/  BSYNC B1 ;  /* 0x0000000000017941 */ /* 0x000fea0003800000 */
.L_x_76:
        /* <DEDUP_REMOVED lines=10> */
.L_x_79:
[----:B------:R-:W-:Y:S05]  /*33b0*/  BSYNC B1 ;  /* 0x0000000000017941 */ /* 0x000fea0003800000 */
.L_x_78:
        /* <DEDUP_REMOVED lines=10> */
.L_x_81:
[----:B------:R-:W-:Y:S05]  /*3460*/  BSYNC B1 ;  /* 0x0000000000017941 */ /* 0x000fea0003800000 */
.L_x_80:
        /* <DEDUP_REMOVED lines=9> */
.L_x_83:
[----:B------:R-:W-:Y:S05]  /*3500*/  BSYNC B1 ;  /* 0x0000000000017941 */ /* 0x000fea0003800000 */
.L_x_82:
        /* <DEDUP_REMOVED lines=9> */
.L_x_85:
[----:B------:R-:W-:Y:S05]  /*35a0*/  BSYNC B1 ;  /* 0x0000000000017941 */ /* 0x000fea0003800000 */
.L_x_84:
        /* <DEDUP_REMOVED lines=10> */
.L_x_87:
[----:B------:R-:W-:Y:S05]  /*3650*/  BSYNC B1 ;  /* 0x0000000000017941 */ /* 0x000fea0003800000 */
.L_x_86:
        /* <DEDUP_REMOVED lines=10> */
.L_x_89:
[----:B------:R-:W-:Y:S05]  /*3700*/  BSYNC B1 ;  /* 0x0000000000017941 */ /* 0x000fea0003800000 */
.L_x_88:
        /* <DEDUP_REMOVED lines=9> */
.L_x_91:
[----:B------:R-:W-:Y:S05]  /*37a0*/  BSYNC B1 ;  /* 0x0000000000017941 */ /* 0x000fea0003800000 */
.L_x_90:
        /* <DEDUP_REMOVED lines=9> */
.L_x_93:
[----:B------:R-:W-:Y:S05]  /*3840*/  BSYNC B1 ;  /* 0x0000000000017941 */ /* 0x000fea0003800000 */
.L_x_92:
        /* <DEDUP_REMOVED lines=10> */
.L_x_95:
[----:B------:R-:W-:Y:S05]  /*38f0*/  BSYNC B1 ;  /* 0x0000000000017941 */ /* 0x000fea0003800000 */
.L_x_94:
        /* <DEDUP_REMOVED lines=10> */
.L_x_97:
[----:B------:R-:W-:Y:S05]  /*39a0*/  BSYNC B1 ;  /* 0x0000000000017941 */ /* 0x000fea0003800000 */
.L_x_96:
        /* <DEDUP_REMOVED lines=9> */
.L_x_99:
[----:B------:R-:W-:Y:S05]  /*3a40*/  BSYNC B1 ;  /* 0x0000000000017941 */ /* 0x000fea0003800000 */
.L_x_98:
        /* <DEDUP_REMOVED lines=9> */
.L_x_101:
[----:B------:R-:W-:Y:S05]  /*3ae0*/  BSYNC B1 ;  /* 0x0000000000017941 */ /* 0x000fea0003800000 */
.L_x_100:
        /* <DEDUP_REMOVED lines=10> */
.L_x_103:
[----:B------:R-:W-:Y:S05]  /*3b90*/  BSYNC B1 ;  /* 0x0000000000017941 */ /* 0x000fea0003800000 */
.L_x_102:
        /* <DEDUP_REMOVED lines=10> */
.L_x_105:
[----:B------:R-:W-:Y:S05]  /*3c40*/  BSYNC B1 ;  /* 0x0000000000017941 */ /* 0x000fea0003800000 */
.L_x_104:
        /* <DEDUP_REMOVED lines=9> */
.L_x_107:
[----:B------:R-:W-:Y:S05]  /*3ce0*/  BSYNC B1 ;  /* 0x0000000000017941 */ /* 0x000fea0003800000 */
.L_x_106:
        /* <DEDUP_REMOVED lines=9> */
.L_x_109:
[----:B------:R-:W-:Y:S05]  /*3d80*/  BSYNC B1 ;  /* 0x0000000000017941 */ /* 0x000fea0003800000 */
.L_x_108:
        /* <DEDUP_REMOVED lines=10> */
.L_x_111:
[----:B------:R-:W-:Y:S05]  /*3e30*/  BSYNC B1 ;  /* 0x0000000000017941 */ /* 0x000fea0003800000 */
.L_x_110:
        /* <DEDUP_REMOVED lines=10> */
.L_x_113:
[----:B------:R-:W-:Y:S05]  /*3ee0*/  BSYNC B1 ;  /* 0x0000000000017941 */ /* 0x000fea0003800000 */
.L_x_112:
        /* <DEDUP_REMOVED lines=9> */
.L_x_115:
[----:B------:R-:W-:Y:S05]  /*3f80*/  BSYNC B1 ;  /* 0x0000000000017941 */ /* 0x000fea0003800000 */
.L_x_114:
        /* <DEDUP_REMOVED lines=9> */
.L_x_117:
[----:B------:R-:W-:Y:S05]  /*4020*/  BSYNC B1 ;  /* 0x0000000000017941 */ /* 0x000fea0003800000 */
.L_x_116:
        /* <DEDUP_REMOVED lines=10> */
.L_x_119:
[----:B------:R-:W-:Y:S05]  /*40d0*/  BSYNC B1 ;  /* 0x0000000000017941 */ /* 0x000fea0003800000 */
.L_x_118:
        /* <DEDUP_REMOVED lines=10> */
.L_x_121:
[----:B------:R-:W-:Y:S05]  /*4180*/  BSYNC B1 ;  /* 0x0000000000017941 */ /* 0x000fea0003800000 */
.L_x_120:
        /* <DEDUP_REMOVED lines=9> */
.L_x_123:
[----:B------:R-:W-:Y:S05]  /*4220*/  BSYNC B1 ;  /* 0x0000000000017941 */ /* 0x000fea0003800000 */
.L_x_122:
        /* <DEDUP_REMOVED lines=9> */
.L_x_125:
[----:B------:R-:W-:Y:S05]  /*42c0*/  BSYNC B1 ;  /* 0x0000000000017941 */ /* 0x000fea0003800000 */
.L_x_124:
        /* <DEDUP_REMOVED lines=10> */
.L_x_127:
[----:B------:R-:W-:Y:S05]  /*4370*/  BSYNC B1 ;  /* 0x0000000000017941 */ /* 0x000fea0003800000 */
.L_x_126:
        /* <DEDUP_REMOVED lines=10> */
.L_x_129:
[----:B------:R-:W-:Y:S05]  /*4420*/  BSYNC B1 ;  /* 0x0000000000017941 */ /* 0x000fea0003800000 */
.L_x_128:
        /* <DEDUP_REMOVED lines=9> */
.L_x_131:
[----:B------:R-:W-:Y:S05]  /*44c0*/  BSYNC B1 ;  /* 0x0000000000017941 */ /* 0x000fea0003800000 */
.L_x_130:
        /* <DEDUP_REMOVED lines=9> */
.L_x_133:
[----:B------:R-:W-:Y:S05]  /*4560*/  BSYNC B1 ;  /* 0x0000000000017941 */ /* 0x000fea0003800000 */
.L_x_132:
        /* <DEDUP_REMOVED lines=10> */
.L_x_135:
[----:B------:R-:W-:Y:S05]  /*4610*/  BSYNC B1 ;  /* 0x0000000000017941 */ /* 0x000fea0003800000 */
.L_x_134:
        /* <DEDUP_REMOVED lines=10> */
.L_x_137:
[----:B------:R-:W-:Y:S05]  /*46c0*/  BSYNC B1 ;  /* 0x0000000000017941 */ /* 0x000fea0003800000 */
.L_x_136:
        /* <DEDUP_REMOVED lines=9> */
.L_x_139:
[----:B------:R-:W-:Y:S05]  /*4760*/  BSYNC B1 ;  /* 0x0000000000017941 */ /* 0x000fea0003800000 */
.L_x_138:
        /* <DEDUP_REMOVED lines=9> */
.L_x_141:
[----:B------:R-:W-:Y:S05]  /*4800*/  BSYNC B1 ;  /* 0x0000000000017941 */ /* 0x000fea0003800000 */
.L_x_140:
        /* <DEDUP_REMOVED lines=10> */
.L_x_143:
[----:B------:R-:W-:Y:S05]  /*48b0*/  BSYNC B1 ;  /* 0x0000000000017941 */ /* 0x000fea0003800000 */
.L_x_142:
        /* <DEDUP_REMOVED lines=10> */
.L_x_145:
[----:B------:R-:W-:Y:S05]  /*4960*/  BSYNC B1 ;  /* 0x0000000000017941 */ /* 0x000fea0003800000 */
.L_x_144:
        /* <DEDUP_REMOVED lines=9> */
.L_x_147:
[----:B------:R-:W-:Y:S05]  /*4a00*/  BSYNC B1 ;  /* 0x0000000000017941 */ /* 0x000fea0003800000 */
.L_x_146:
        /* <DEDUP_REMOVED lines=9> */
.L_x_149:
[----:B------:R-:W-:Y:S05]  /*4aa0*/  BSYNC B1 ;  /* 0x0000000000017941 */ /* 0x000fea0003800000 */
.L_x_148:
        /* <DEDUP_REMOVED lines=10> */
.L_x_151:
[----:B------:R-:W-:Y:S05]  /*4b50*/  BSYNC B1 ;  /* 0x0000000000017941 */ /* 0x000fea0003800000 */
.L_x_150:
[----:B-----5:R-:W-:Y:S01]  /*4b60*/  HADD2.F32 R5, -RZ, R24.H0_H0 ;  /* 0x20000018ff057230 */ /* 0x020fe20000004100 */
[----:B------:R-:W-:Y:S01]  /*4b70*/  ISETP.GT.AND P0, PT, R4, 0x79, PT ;  /* 0x000000790400780c */ /* 0x000fe20003f04270 */
[----:B------:R-:W-:Y:S01]  /*4b80*/  @P2 IMAD.MOV.U32 R4, RZ, RZ, R10 ;  /* 0x000000ffff042224 */ /* 0x000fe200078e000a */
[----:B------:R-:W-:Y:S02]  /*4b90*/  BSSY B1, `(.L_x_152) ;  /* 0x000000a000017945 */ /* 0x000fe40003800000 */
[----:B------:R-:W-:Y:S01]  /*4ba0*/  FMUL R5, R5, R90 ;  /* 0x0000005a05057220 */ /* 0x000fe20000400000 */
[----:B------:R-:W-:-:S03]  /*4bb0*/  ISETP.GT.AND P3, PT, R3, RZ, P0 ;  /* 0x000000ff0300720c */ /* 0x000fc60000764270 */
[----:B------:R-:W-:-:S05]  /*4bc0*/  FFMA R5, R84, R23, R5 ;  /* 0x0000001754057223 */ /* 0x000fca0000000005 */
[----:B------:R-:W-:-:S04]  /*4bd0*/  F2FP.F16.F32.PACK_AB R5, RZ, R5 ;  /* 0x00000005ff05723e */ /* 0x000fc800000000ff */
[----:B0-----:R-:W-:Y:S01]  /*4be0*/  PRMT R14, R5, 0x7610, R14 ;  /* 0x00007610050e7816 */ /* 0x001fe2000000000e */
[----:B------:R-:W-:-:S05]  /*4bf0*/  @P2 IMAD.MOV.U32 R5, RZ, RZ, R11 ;  /* 0x000000ffff052224 */ /* 0x000fca00078e000b */
[----:B------:R0:W-:Y:S01]  /*4c00*/  @P2 STG.E.U16 desc[UR38][R4.64+0xf0], R14 ;  /* 0x0000f00e04002986 */ /* 0x0001e2000c101526 */
[----:B------:R-:W-:Y:S05]  /*4c10*/  @!P3 BRA `(.L_x_153) ;  /* 0x000000000004b947 */ /* 0x000fea0003800000 */
[----:B------:R0:W5:Y:S02]  /*4c20*/  LDG.E.LTC128B.U16 R24, desc[UR38][R6.64+0xf2] ;  /* 0x0000f22606187981 */ /* 0x000164000c1e1520 */
.L_x_153:
[----:B------:R-:W-:Y:S05]  /*4c30*/  BSYNC B1 ;  /* 0x0000000000017941 */ /* 0x000fea0003800000 */
.L_x_152:
        /* <DEDUP_REMOVED lines=9> */
.L_x_155:
[----:B------:R-:W-:Y:S05]  /*4cd0*/  BSYNC B1 ;  /* 0x0000000000017941 */ /* 0x000fea0003800000 */
.L_x_154:
[----:B-----5:R-:W-:Y:S01]  /*4ce0*/  HADD2.F32 R5, -RZ, R24.H0_H0 ;  /* 0x20000018ff057230 */ /* 0x020fe20000004100 */
[----:B------:R-:W-:Y:S01]  /*4cf0*/  ISETP.GT.AND P0, PT, R3, 0x8, P0 ;  /* 0x000000080300780c */ /* 0x000fe20000704270 */
[----:B0-----:R-:W-:Y:S01]  /*4d00*/  @P1 IMAD.MOV.U32 R4, RZ, RZ, R12 ;  /* 0x000000ffff041224 */ /* 0x001fe200078e000c */
[----:B------:R-:W-:Y:S02]  /*4d10*/  BSSY B1, `(.L_x_156) ;  /* 0x0000009000017945 */ /* 0x000fe40003800000 */
[----:B------:R-:W-:-:S04]  /*4d20*/  FMUL R5, R5, R90 ;  /* 0x0000005a05057220 */ /* 0x000fc80000400000 */
[----:B------:R-:W-:-:S05]  /*4d30*/  FFMA R5, R86, R23, R5 ;  /* 0x0000001756057223 */ /* 0x000fca0000000005 */
[----:B------:R-:W-:-:S04]  /*4d40*/  F2FP.F16.F32.PACK_AB R5, RZ, R5 ;  /* 0x00000005ff05723e */ /* 0x000fc800000000ff */
[----:B-1-3--:R-:W-:Y:S01]  /*4d50*/  PRMT R6, R5, 0x7610, R6 ;  /* 0x0000761005067816 */ /* 0x00afe20000000006 */
[----:B------:R-:W-:-:S05]  /*4d60*/  @P1 IMAD.MOV.U32 R5, RZ, RZ, R13 ;  /* 0x000000ffff051224 */ /* 0x000fca00078e000d */
[----:B------:R0:W-:Y:S01]  /*4d70*/  @P1 STG.E.U16 desc[UR38][R4.64+0xf0], R6 ;  /* 0x0000f00604001986 */ /* 0x0001e2000c101526 */
[----:B------:R-:W-:Y:S05]  /*4d80*/  @!P0 BRA `(.L_x_157) ;  /* 0x0000000000048947 */ /* 0x000fea0003800000 */
[----:B------:R1:W5:Y:S02]  /*4d90*/  LDG.E.LTC128B.U16 R24, desc[UR38][R8.64+0xf2] ;  /* 0x0000f22608187981 */ /* 0x000364000c1e1520 */
.L_x_157:
[----:B------:R-:W-:Y:S05]  /*4da0*/  BSYNC B1 ;  /* 0x0000000000017941 */ /* 0x000fea0003800000 */
.L_x_156:
[----:B------:R-:W-:Y:S05]  /*4db0*/  @!P0 BRA `(.L_x_158) ;  /* 0x0000001000e88947 */ /* 0x000fea0003800000 */
[----:B-----5:R-:W-:-:S05]  /*4dc0*/  HADD2.F32 R3, -RZ, R24.H0_H0 ;  /* 0x20000018ff037230 */ /* 0x020fca0000004100 */
[----:B0-----:R-:W-:-:S04]  /*4dd0*/  FMUL R4, R3, R90 ;  /* 0x0000005a03047220 */ /* 0x001fc80000400000 */
[----:B------:R-:W-:-:S05]  /*4de0*/  FFMA R4, R87, R23, R4 ;  /* 0x0000001757047223 */ /* 0x000fca0000000004 */
[----:B------:R-:W-:-:S05]  /*4df0*/  F2FP.F16.F32.PACK_AB R4, RZ, R4 ;  /* 0x00000004ff04723e */ /* 0x000fca00000000ff */
[----:B------:R3:W-:Y:S01]  /*4e00*/  STG.E.U16 desc[UR38][R12.64+0xf2], R4 ;  /* 0x0000f2040c007986 */ /* 0x0007e2000c101526 */
[----:B------:R-:W-:Y:S05]  /*4e10*/  BRA `(.L_x_158) ;  /* 0x0000001000d07947 */ /* 0x000fea0003800000 */
.L_x_33:
[----:B------:R-:W-:Y:S01]  /*4e20*/  ISETP.GT.AND P3, PT, R4, 0x1, PT ;  /* 0x000000010400780c */ /* 0x000fe20003f64270 */
[----:B------:R-:W-:Y:S01]  /*4e30*/  ULDC.64 UR4, c[0x0][0x5c0] ;  /* 0x0001700000047ab9 */ /* 0x000fe20000000a00 */
[-C--:B------:R-:W-:Y:S01]  /*4e40*/  FMUL R24, R24, R23.reuse ;  /* 0x0000001718187220 */ /* 0x080fe20000400000 */
[----:B------:R-:W-:Y:S01]  /*4e50*/  LEA R6, P4, R106, UR4, 0x1 ;  /* 0x000000046a067c11 */ /* 0x000fe2000f8808ff */
[-C--:B------:R-:W-:Y:S01]  /*4e60*/  FMUL R25, R25, R23.reuse ;  /* 0x0000001719197220 */ /* 0x080fe20000400000 */
[----:B------:R-:W-:Y:S01]  /*4e70*/  ISETP.GT.AND P0, PT, R3, RZ, P3 ;  /* 0x000000ff0300720c */ /* 0x000fe20001f04270 */
[-C--:B------:R-:W-:Y:S01]  /*4e80*/  FMUL R26, R26, R23.reuse ;  /* 0x000000171a1a7220 */ /* 0x080fe20000400000 */
[----:B------:R-:W-:Y:S01]  /*4e90*/  F2FP.F16.F32.PACK_AB R24, RZ, R24 ;  /* 0x00000018ff18723e */ /* 0x000fe200000000ff */
[-C--:B------:R-:W-:Y:S01]  /*4ea0*/  FMUL R27, R27, R23.reuse ;  /* 0x000000171b1b7220 */ /* 0x080fe20000400000 */
[----:B------:R-:W-:Y:S01]  /*4eb0*/  LEA.HI.X R7, R106, UR5, R103, 0x1, P4 ;  /* 0x000000056a077c11 */ /* 0x000fe2000a0f0c67 */
[----:B------:R-:W-:Y:S01]  /*4ec0*/  FMUL R28, R28, R23 ;  /* 0x000000171c1c7220 */ /* 0x000fe20000400000 */
[----:B------:R-:W-:Y:S01]  /*4ed0*/  F2FP.F16.F32.PACK_AB R25, RZ, R25 ;  /* 0x00000019ff19723e */ /* 0x000fe200000000ff */
[-C--:B------:R-:W-:Y:S01]  /*4ee0*/  FMUL R29, R29, R23.reuse ;  /* 0x000000171d1d7220 */ /* 0x080fe20000400000 */
[----:B------:R-:W-:Y:S01]  /*4ef0*/  ISETP.GT.AND P2, PT, R3, 0x8, P2 ;  /* 0x000000080300780c */ /* 0x000fe20001744270 */
[----:B------:R-:W-:Y:S01]  /*4f00*/  @P1 STG.E.U16 desc[UR38][R6.64], R24 ;  /* 0x0000001806001986 */ /* 0x000fe2000c101526 */
[----:B------:R-:W-:Y:S01]  /*4f10*/  ISETP.GT.AND P1, PT, R4, 0x8, PT ;  /* 0x000000080400780c */ /* 0x000fe20003f24270 */
[-C--:B------:R-:W-:Y:S01]  /*4f20*/  FMUL R30, R30, R23.reuse ;  /* 0x000000171e1e7220 */ /* 0x080fe20000400000 */
[C---:B------:R-:W-:Y:S01]  /*4f30*/  SHF.L.U64.HI R5, R91.reuse, 0x1, R92 ;  /* 0x000000015b057819 */ /* 0x040fe2000001025c */
[----:B------:R-:W-:Y:S01]  /*4f40*/  @P0 STG.E.U16 desc[UR38][R6.64+0x2], R25 ;  /* 0x0000021906000986 */ /* 0x000fe2000c101526 */
[----:B------:R-:W-:Y:S01]  /*4f50*/  LEA R8, P5, R91, R6, 0x1 ;  /* 0x000000065b087211 */ /* 0x000fe200078a08ff */
[-C--:B------:R-:W-:Y:S01]  /*4f60*/  FMUL R31, R31, R23.reuse ;  /* 0x000000171f1f7220 */ /* 0x080fe20000400000 */
[----:B------:R-:W-:Y:S01]  /*4f70*/  ISETP.GT.AND P3, PT, R3, 0x8, P3 ;  /* 0x000000080300780c */ /* 0x000fe20001f64270 */
[-C--:B------:R-:W-:Y:S01]  /*4f80*/  FMUL R32, R32, R23.reuse ;  /* 0x0000001720207220 */ /* 0x080fe20000400000 */
[----:B------:R-:W-:Y:S01]  /*4f90*/  ISETP.GT.AND P0, PT, R4, 0x9, PT ;  /* 0x000000090400780c */ /* 0x000fe20003f04270 */
[----:B------:R-:W-:Y:S01]  /*4fa0*/  IMAD.X R9, R5, 0x1, R7, P5 ;  /* 0x0000000105097824 */ /* 0x000fe200028e0607 */
[----:B------:R-:W-:Y:S01]  /*4fb0*/  ISETP.GT.AND P4, PT, R3, RZ, P1 ;  /* 0x000000ff0300720c */ /* 0x000fe20000f84270 */
[-C--:B------:R-:W-:Y:S01]  /*4fc0*/  FMUL R33, R33, R23.reuse ;  /* 0x0000001721217220 */ /* 0x080fe20000400000 */
[----:B------:R-:W-:Y:S01]  /*4fd0*/  F2FP.F16.F32.PACK_AB R26, RZ, R26 ;  /* 0x0000001aff1a723e */ /* 0x000fe200000000ff */
[-C--:B------:R-:W-:Y:S01]  /*4fe0*/  FMUL R34, R34, R23.reuse ;  /* 0x0000001722227220 */ /* 0x080fe20000400000 */
[----:B------:R-:W-:Y:S01]  /*4ff0*/  ISETP.GT.AND P5, PT, R3, RZ, P0 ;  /* 0x000000ff0300720c */ /* 0x000fe200007a4270 */
[----:B------:R-:W-:Y:S01]  /*5000*/  FMUL R35, R35, R23 ;  /* 0x0000001723237220 */ /* 0x000fe20000400000 */
[----:B------:R-:W-:Y:S01]  /*5010*/  F2FP.F16.F32.PACK_AB R27, RZ, R27 ;  /* 0x0000001bff1b723e */ /* 0x000fe200000000ff */
[----:B------:R-:W-:Y:S01]  /*5020*/  @P2 STG.E.U16 desc[UR38][R8.64], R26 ;  /* 0x0000001a08002986 */ /* 0x000fe2000c101526 */
[----:B------:R-:W-:Y:S01]  /*5030*/  F2FP.F16.F32.PACK_AB R28, RZ, R28 ;  /* 0x0000001cff1c723e */ /* 0x000fe200000000ff */
[-C--:B------:R-:W-:Y:S01]  /*5040*/  FMUL R36, R36, R23.reuse ;  /* 0x0000001724247220 */ /* 0x080fe20000400000 */
[----:B------:R-:W-:Y:S01]  /*5050*/  ISETP.GT.AND P2, PT, R3, 0x8, P1 ;  /* 0x000000080300780c */ /* 0x000fe20000f44270 */
[----:B------:R-:W-:Y:S01]  /*5060*/  @P3 STG.E.U16 desc[UR38][R8.64+0x2], R27 ;  /* 0x0000021b08003986 */ /* 0x000fe2000c101526 */
[----:B------:R-:W-:Y:S01]  /*5070*/  ISETP.GT.AND P1, PT, R4, 0x10, PT ;  /* 0x000000100400780c */ /* 0x000fe20003f24270 */
[----:B------:R-:W-:Y:S01]  /*5080*/  FMUL R37, R37, R23 ;  /* 0x0000001725257220 */ /* 0x000fe20000400000 */
[----:B------:R-:W-:Y:S01]  /*5090*/  F2FP.F16.F32.PACK_AB R29, RZ, R29 ;  /* 0x0000001dff1d723e */ /* 0x000fe200000000ff */
[----:B------:R-:W-:Y:S01]  /*50a0*/  @P4 STG.E.U16 desc[UR38][R6.64+0x10], R28 ;  /* 0x0000101c06004986 */ /* 0x000fe2000c101526 */
[C---:B------:R-:W-:Y:S01]  /*50b0*/  ISETP.GT.AND P3, PT, R3.reuse, 0x8, P0 ;  /* 0x000000080300780c */ /* 0x040fe20000764270 */
[-C--:B------:R-:W-:Y:S01]  /*50c0*/  FMUL R38, R38, R23.reuse ;  /* 0x0000001726267220 */ /* 0x080fe20000400000 */
[----:B------:R-:W-:Y:S01]  /*50d0*/  ISETP.GT.AND P0, PT, R4, 0x11, PT ;  /* 0x000000110400780c */ /* 0x000fe20003f04270 */
[----:B------:R-:W-:Y:S01]  /*50e0*/  @P5 STG.E.U16 desc[UR38][R6.64+0x12], R29 ;  /* 0x0000121d06005986 */ /* 0x000fe2000c101526 */
        /* <DEDUP_REMOVED lines=161> */
[----:B------:R-:W-:Y:S01]  /*5b00*/  FMUL R87, R87, R23 ;  /* 0x0000001757577220 */ /* 0x000fe20000400000 */
[----:B------:R-:W-:-:S02]  /*5b10*/  F2FP.F16.F32.PACK_AB R62, RZ, R62 ;  /* 0x0000003eff3e723e */ /* 0x000fc400000000ff */
[C---:B------:R-:W-:Y:S02]  /*5b20*/  ISETP.GT.AND P5, PT, R3.reuse, RZ, P0 ;  /* 0x000000ff0300720c */ /* 0x040fe400007a4270 */
[----:B------:R-:W-:Y:S01]  /*5b30*/  F2FP.F16.F32.PACK_AB R63, RZ, R63 ;  /* 0x0000003fff3f723e */ /* 0x000fe200000000ff */
[----:B------:R-:W-:Y:S01]  /*5b40*/  @P2 STG.E.U16 desc[UR38][R8.64+0x90], R62 ;  /* 0x0000903e08002986 */ /* 0x000fe2000c101526 */
[----:B------:R-:W-:Y:S02]  /*5b50*/  F2FP.F16.F32.PACK_AB R64, RZ, R64 ;  /* 0x00000040ff40723e */ /* 0x000fe400000000ff */
[C---:B------:R-:W-:Y:S01]  /*5b60*/  ISETP.GT.AND P2, PT, R3.reuse, 0x8, P1 ;  /* 0x000000080300780c */ /* 0x040fe20000f44270 */
[----:B------:R-:W-:Y:S01]  /*5b70*/  @P3 STG.E.U16 desc[UR38][R8.64+0x92], R63 ;  /* 0x0000923f08003986 */ /* 0x000fe2000c101526 */
[----:B------:R-:W-:Y:S02]  /*5b80*/  ISETP.GT.AND P1, PT, R4, 0x58, PT ;  /* 0x000000580400780c */ /* 0x000fe40003f24270 */
[----:B------:R-:W-:Y:S01]  /*5b90*/  F2FP.F16.F32.PACK_AB R65, RZ, R65 ;  /* 0x00000041ff41723e */ /* 0x000fe200000000ff */
[----:B------:R-:W-:Y:S01]  /*5ba0*/  @P4 STG.E.U16 desc[UR38][R6.64+0xa0], R64 ;  /* 0x0000a04006004986 */ /* 0x000fe2000c101526 */
[----:B------:R-:W-:-:S02]  /*5bb0*/  ISETP.GT.AND P3, PT, R3, 0x8, P0 ;  /* 0x000000080300780c */ /* 0x000fc40000764270 */
[----:B------:R-:W-:Y:S01]  /*5bc0*/  ISETP.GT.AND P0, PT, R4, 0x59, PT ;  /* 0x000000590400780c */ /* 0x000fe20003f04270 */
[----:B------:R-:W-:Y:S01]  /*5bd0*/  @P5 STG.E.U16 desc[UR38][R6.64+0xa2], R65 ;  /* 0x0000a24106005986 */ /* 0x000fe2000c101526 */
[C---:B------:R-:W-:Y:S02]  /*5be0*/  ISETP.GT.AND P4, PT, R3.reuse, RZ, P1 ;  /* 0x000000ff0300720c */ /* 0x040fe40000f84270 */
[----:B------:R-:W-:Y:S02]  /*5bf0*/  F2FP.F16.F32.PACK_AB R66, RZ, R66 ;  /* 0x00000042ff42723e */ /* 0x000fe400000000ff */
[----:B------:R-:W-:Y:S02]  /*5c00*/  ISETP.GT.AND P5, PT, R3, RZ, P0 ;  /* 0x000000ff0300720c */ /* 0x000fe400007a4270 */
[----:B------:R-:W-:Y:S01]  /*5c10*/  F2FP.F16.F32.PACK_AB R67, RZ, R67 ;  /* 0x00000043ff43723e */ /* 0x000fe200000000ff */
[----:B------:R-:W-:Y:S01]  /*5c20*/  @P2 STG.E.U16 desc[UR38][R8.64+0xa0], R66 ;  /* 0x0000a04208002986 */ /* 0x000fe2000c101526 */
[----:B------:R-:W-:-:S02]  /*5c30*/  F2FP.F16.F32.PACK_AB R68, RZ, R68 ;  /* 0x00000044ff44723e */ /* 0x000fc400000000ff */
[C---:B------:R-:W-:Y:S01]  /*5c40*/  ISETP.GT.AND P2, PT, R3.reuse, 0x8, P1 ;  /* 0x000000080300780c */ /* 0x040fe20000f44270 */
[----:B------:R-:W-:Y:S01]  /*5c50*/  @P3 STG.E.U16 desc[UR38][R8.64+0xa2], R67 ;  /* 0x0000a24308003986 */ /* 0x000fe2000c101526 */
[C---:B------:R-:W-:Y:S02]  /*5c60*/  ISETP.GT.AND P1, PT, R4.reuse, 0x60, PT ;  /* 0x000000600400780c */ /* 0x040fe40003f24270 */
[----:B------:R-:W-:Y:S01]  /*5c70*/  F2FP.F16.F32.PACK_AB R69, RZ, R69 ;  /* 0x00000045ff45723e */ /* 0x000fe200000000ff */
[----:B------:R-:W-:Y:S01]  /*5c80*/  @P4 STG.E.U16 desc[UR38][R6.64+0xb0], R68 ;  /* 0x0000b04406004986 */ /* 0x000fe2000c101526 */
[C---:B------:R-:W-:Y:S02]  /*5c90*/  ISETP.GT.AND P3, PT, R3.reuse, 0x8, P0 ;  /* 0x000000080300780c */ /* 0x040fe40000764270 */
[----:B------:R-:W-:Y:S01]  /*5ca0*/  ISETP.GT.AND P0, PT, R4, 0x61, PT ;  /* 0x000000610400780c */ /* 0x000fe20003f04270 */
[----:B------:R-:W-:Y:S01]  /*5cb0*/  @P5 STG.E.U16 desc[UR38][R6.64+0xb2], R69 ;  /* 0x0000b24506005986 */ /* 0x000fe2000c101526 */
[----:B------:R-:W-:-:S02]  /*5cc0*/  ISETP.GT.AND P4, PT, R3, RZ, P1 ;  /* 0x000000ff0300720c */ /* 0x000fc40000f84270 */
[C---:B------:R-:W-:Y:S02]  /*5cd0*/  ISETP.GT.AND P5, PT, R3.reuse, RZ, P0 ;  /* 0x000000ff0300720c */ /* 0x040fe400007a4270 */
[----:B------:R-:W-:Y:S02]  /*5ce0*/  F2FP.F16.F32.PACK_AB R70, RZ, R70 ;  /* 0x00000046ff46723e */ /* 0x000fe400000000ff */
[----:B------:R-:W-:Y:S02]  /*5cf0*/  F2FP.F16.F32.PACK_AB R71, RZ, R71 ;  /* 0x00000047ff47723e */ /* 0x000fe400000000ff */
[----:B------:R-:W-:Y:S01]  /*5d00*/  F2FP.F16.F32.PACK_AB R72, RZ, R72 ;  /* 0x00000048ff48723e */ /* 0x000fe200000000ff */
[----:B------:R-:W-:Y:S01]  /*5d10*/  @P2 STG.E.U16 desc[UR38][R8.64+0xb0], R70 ;  /* 0x0000b04608002986 */ /* 0x000fe2000c101526 */
[----:B------:R-:W-:Y:S02]  /*5d20*/  F2FP.F16.F32.PACK_AB R73, RZ, R73 ;  /* 0x00000049ff49723e */ /* 0x000fe400000000ff */
[C---:B------:R-:W-:Y:S01]  /*5d30*/  ISETP.GT.AND P1, PT, R3.reuse, 0x8, P1 ;  /* 0x000000080300780c */ /* 0x040fe20000f24270 */
[----:B------:R-:W-:Y:S01]  /*5d40*/  @P3 STG.E.U16 desc[UR38][R8.64+0xb2], R71 ;  /* 0x0000b24708003986 */ /* 0x000fe2000c101526 */
[----:B------:R-:W-:-:S02]  /*5d50*/  ISETP.GT.AND P2, PT, R3, 0x8, P0 ;  /* 0x000000080300780c */ /* 0x000fc40000744270 */
[C---:B------:R-:W-:Y:S01]  /*5d60*/  ISETP.GT.AND P0, PT, R4.reuse, 0x69, PT ;  /* 0x000000690400780c */ /* 0x040fe20003f04270 */
[----:B------:R-:W-:Y:S01]  /*5d70*/  @P4 STG.E.U16 desc[UR38][R6.64+0xc0], R72 ;  /* 0x0000c04806004986 */ /* 0x000fe2000c101526 */
[----:B------:R-:W-:Y:S02]  /*5d80*/  ISETP.GT.AND P4, PT, R4, 0x68, PT ;  /* 0x000000680400780c */ /* 0x000fe40003f84270 */
[----:B------:R-:W-:Y:S01]  /*5d90*/  F2FP.F16.F32.PACK_AB R74, RZ, R74 ;  /* 0x0000004aff4a723e */ /* 0x000fe200000000ff */
[----:B------:R-:W-:Y:S01]  /*5da0*/  @P5 STG.E.U16 desc[UR38][R6.64+0xc2], R73 ;  /* 0x0000c24906005986 */ /* 0x000fe2000c101526 */
[C---:B------:R-:W-:Y:S02]  /*5db0*/  ISETP.GT.AND P5, PT, R3.reuse, RZ, P4 ;  /* 0x000000ff0300720c */ /* 0x040fe400027a4270 */
[----:B------:R-:W-:Y:S01]  /*5dc0*/  ISETP.GT.AND P3, PT, R3, RZ, P0 ;  /* 0x000000ff0300720c */ /* 0x000fe20000764270 */
[----:B------:R-:W-:Y:S01]  /*5dd0*/  @P1 STG.E.U16 desc[UR38][R8.64+0xc0], R74 ;  /* 0x0000c04a08001986 */ /* 0x000fe2000c101526 */
[----:B------:R-:W-:-:S02]  /*5de0*/  F2FP.F16.F32.PACK_AB R75, RZ, R75 ;  /* 0x0000004bff4b723e */ /* 0x000fc400000000ff */
[----:B------:R-:W-:Y:S02]  /*5df0*/  F2FP.F16.F32.PACK_AB R76, RZ, R76 ;  /* 0x0000004cff4c723e */ /* 0x000fe400000000ff */
[C---:B------:R-:W-:Y:S01]  /*5e00*/  ISETP.GT.AND P4, PT, R3.reuse, 0x8, P4 ;  /* 0x000000080300780c */ /* 0x040fe20002784270 */
[----:B------:R-:W-:Y:S01]  /*5e10*/  @P2 STG.E.U16 desc[UR38][R8.64+0xc2], R75 ;  /* 0x0000c24b08002986 */ /* 0x000fe2000c101526 */
[----:B------:R-:W-:Y:S02]  /*5e20*/  F2FP.F16.F32.PACK_AB R77, RZ, R77 ;  /* 0x0000004dff4d723e */ /* 0x000fe400000000ff */
[C---:B------:R-:W-:Y:S01]  /*5e30*/  ISETP.GT.AND P2, PT, R4.reuse, 0x71, PT ;  /* 0x000000710400780c */ /* 0x040fe20003f44270 */
[----:B------:R-:W-:Y:S01]  /*5e40*/  @P5 STG.E.U16 desc[UR38][R6.64+0xd0], R76 ;  /* 0x0000d04c06005986 */ /* 0x000fe2000c101526 */
[----:B------:R-:W-:Y:S02]  /*5e50*/  ISETP.GT.AND P5, PT, R3, 0x8, P0 ;  /* 0x000000080300780c */ /* 0x000fe400007a4270 */
[C---:B------:R-:W-:Y:S01]  /*5e60*/  ISETP.GT.AND P1, PT, R4.reuse, 0x78, PT ;  /* 0x000000780400780c */ /* 0x040fe20003f24270 */
[----:B------:R-:W-:Y:S01]  /*5e70*/  @P3 STG.E.U16 desc[UR38][R6.64+0xd2], R77 ;  /* 0x0000d24d06003986 */ /* 0x000fe2000c101526 */
[----:B------:R-:W-:-:S02]  /*5e80*/  ISETP.GT.AND P3, PT, R4, 0x70, PT ;  /* 0x000000700400780c */ /* 0x000fc40003f64270 */
[----:B------:R-:W-:Y:S01]  /*5e90*/  ISETP.GT.AND P0, PT, R4, 0x79, PT ;  /* 0x000000790400780c */ /* 0x000fe20003f04270 */
[----:B------:R-:W-:Y:S01]  /*5ea0*/  @P4 IMAD.MOV.U32 R4, RZ, RZ, R8 ;  /* 0x000000ffff044224 */ /* 0x000fe200078e0008 */
[----:B------:R-:W-:Y:S01]  /*5eb0*/  F2FP.F16.F32.PACK_AB R78, RZ, R78 ;  /* 0x0000004eff4e723e */ /* 0x000fe200000000ff */
[----:B------:R-:W-:Y:S01]  /*5ec0*/  @P4 IMAD.MOV.U32 R5, RZ, RZ, R9 ;  /* 0x000000ffff054224 */ /* 0x000fe200078e0009 */
[----:B------:R-:W-:Y:S02]  /*5ed0*/  F2FP.F16.F32.PACK_AB R79, RZ, R79 ;  /* 0x0000004fff4f723e */ /* 0x000fe400000000ff */
[----:B------:R-:W-:Y:S02]  /*5ee0*/  F2FP.F16.F32.PACK_AB R80, RZ, R80 ;  /* 0x00000050ff50723e */ /* 0x000fe400000000ff */
[----:B------:R0:W-:Y:S01]  /*5ef0*/  @P4 STG.E.U16 desc[UR38][R4.64+0xd0], R78 ;  /* 0x0000d04e04004986 */ /* 0x0001e2000c101526 */
[----:B------:R-:W-:Y:S02]  /*5f00*/  ISETP.GT.AND P4, PT, R3, RZ, P2 ;  /* 0x000000ff0300720c */ /* 0x000fe40001784270 */
[----:B------:R-:W-:-:S02]  /*5f10*/  F2FP.F16.F32.PACK_AB R81, RZ, R81 ;  /* 0x00000051ff51723e */ /* 0x000fc400000000ff */
[----:B------:R-:W-:Y:S02]  /*5f20*/  ISETP.GT.AND P2, PT, R3, 0x8, P2 ;  /* 0x000000080300780c */ /* 0x000fe40001744270 */
[----:B------:R-:W-:Y:S02]  /*5f30*/  F2FP.F16.F32.PACK_AB R82, RZ, R82 ;  /* 0x00000052ff52723e */ /* 0x000fe400000000ff */
[----:B------:R-:W-:Y:S02]  /*5f40*/  F2FP.F16.F32.PACK_AB R83, RZ, R83 ;  /* 0x00000053ff53723e */ /* 0x000fe400000000ff */
[----:B------:R-:W-:Y:S01]  /*5f50*/  F2FP.F16.F32.PACK_AB R84, RZ, R84 ;  /* 0x00000054ff54723e */ /* 0x000fe200000000ff */
[----:B0-----:R-:W-:Y:S01]  /*5f60*/  @P5 IMAD.MOV.U32 R4, RZ, RZ, R8 ;  /* 0x000000ffff045224 */ /* 0x001fe200078e0008 */
[----:B------:R-:W-:Y:S01]  /*5f70*/  F2FP.F16.F32.PACK_AB R85, RZ, R85 ;  /* 0x00000055ff55723e */ /* 0x000fe200000000ff */
[----:B------:R-:W-:Y:S01]  /*5f80*/  @P5 IMAD.MOV.U32 R5, RZ, RZ, R9 ;  /* 0x000000ffff055224 */ /* 0x000fe200078e0009 */
[----:B------:R-:W-:-:S02]  /*5f90*/  F2FP.F16.F32.PACK_AB R86, RZ, R86 ;  /* 0x00000056ff56723e */ /* 0x000fc400000000ff */
[----:B------:R-:W-:Y:S02]  /*5fa0*/  F2FP.F16.F32.PACK_AB R87, RZ, R87 ;  /* 0x00000057ff57723e */ /* 0x000fe400000000ff */
[----:B------:R0:W-:Y:S01]  /*5fb0*/  @P5 STG.E.U16 desc[UR38][R4.64+0xd2], R79 ;  /* 0x0000d24f04005986 */ /* 0x0001e2000c101526 */
[C---:B------:R-:W-:Y:S02]  /*5fc0*/  ISETP.GT.AND P5, PT, R3.reuse, RZ, P3 ;  /* 0x000000ff0300720c */ /* 0x040fe40001fa4270 */
[----:B------:R-:W-:-:S11]  /*5fd0*/  ISETP.GT.AND P3, PT, R3, 0x8, P3 ;  /* 0x000000080300780c */ /* 0x000fd60001f64270 */
[----:B0-----:R-:W-:Y:S02]  /*5fe0*/  @P5 IMAD.MOV.U32 R4, RZ, RZ, R6 ;  /* 0x000000ffff045224 */ /* 0x001fe400078e0006 */
[----:B------:R-:W-:-:S05]  /*5ff0*/  @P5 IMAD.MOV.U32 R5, RZ, RZ, R7 ;  /* 0x000000ffff055224 */ /* 0x000fca00078e0007 */
[----:B------:R0:W-:Y:S01]  /*6000*/  @P5 STG.E.U16 desc[UR38][R4.64+0xe0], R80 ;  /* 0x0000e05004005986 */ /* 0x0001e2000c101526 */
[C---:B------:R-:W-:Y:S02]  /*6010*/  ISETP.GT.AND P5, PT, R3.reuse, RZ, P0 ;  /* 0x000000ff0300720c */ /* 0x040fe400007a4270 */
[----:B------:R-:W-:Y:S01]  /*6020*/  ISETP.GT.AND P0, PT, R3, 0x8, P0 ;  /* 0x000000080300780c */ /* 0x000fe20000704270 */
[----:B0-----:R-:W-:Y:S02]  /*6030*/  @P4 IMAD.MOV.U32 R4, RZ, RZ, R6 ;  /* 0x000000ffff044224 */ /* 0x001fe400078e0006 */
[----:B------:R-:W-:-:S05]  /*6040*/  @P4 IMAD.MOV.U32 R5, RZ, RZ, R7 ;  /* 0x000000ffff054224 */ /* 0x000fca00078e0007 */
[----:B------:R0:W-:Y:S01]  /*6050*/  @P4 STG.E.U16 desc[UR38][R4.64+0xe2], R81 ;  /* 0x0000e25104004986 */ /* 0x0001e2000c101526 */
[C---:B------:R-:W-:Y:S02]  /*6060*/  ISETP.GT.AND P4, PT, R3.reuse, RZ, P1 ;  /* 0x000000ff0300720c */ /* 0x040fe40000f84270 */
[----:B------:R-:W-:Y:S01]  /*6070*/  ISETP.GT.AND P1, PT, R3, 0x8, P1 ;  /* 0x000000080300780c */ /* 0x000fe20000f24270 */
[----:B0-----:R-:W-:Y:S02]  /*6080*/  @P3 IMAD.MOV.U32 R4, RZ, RZ, R8 ;  /* 0x000000ffff043224 */ /* 0x001fe400078e0008 */
[----:B------:R-:W-:-:S05]  /*6090*/  @P3 IMAD.MOV.U32 R5, RZ, RZ, R9 ;  /* 0x000000ffff053224 */ /* 0x000fca00078e0009 */
[----:B------:R0:W-:Y:S02]  /*60a0*/  @P3 STG.E.U16 desc[UR38][R4.64+0xe0], R82 ;  /* 0x0000e05204003986 */ /* 0x0001e4000c101526 */
[----:B0-----:R-:W-:Y:S02]  /*60b0*/  @P2 IMAD.MOV.U32 R4, RZ, RZ, R8 ;  /* 0x000000ffff042224 */ /* 0x001fe400078e0008 */
[----:B------:R-:W-:-:S05]  /*60c0*/  @P2 IMAD.MOV.U32 R5, RZ, RZ, R9 ;  /* 0x000000ffff052224 */ /* 0x000fca00078e0009 */
[----:B------:R0:W-:Y:S02]  /*60d0*/  @P2 STG.E.U16 desc[UR38][R4.64+0xe2], R83 ;  /* 0x0000e25304002986 */ /* 0x0001e4000c101526 */
[----:B0-----:R-:W-:Y:S02]  /*60e0*/  @P4 IMAD.MOV.U32 R4, RZ, RZ, R6 ;  /* 0x000000ffff044224 */ /* 0x001fe400078e0006 */
[----:B------:R-:W-:-:S05]  /*60f0*/  @P4 IMAD.MOV.U32 R5, RZ, RZ, R7 ;  /* 0x000000ffff054224 */ /* 0x000fca00078e0007 */
[----:B------:R0:W-:Y:S04]  /*6100*/  @P4 STG.E.U16 desc[UR38][R4.64+0xf0], R84 ;  /* 0x0000f05404004986 */ /* 0x0001e8000c101526 */
[----:B------:R1:W-:Y:S01]  /*6110*/  @P5 STG.E.U16 desc[UR38][R6.64+0xf2], R85 ;  /* 0x0000f25506005986 */ /* 0x0003e2000c101526 */
[----:B0-----:R-:W-:Y:S02]  /*6120*/  @P1 IMAD.MOV.U32 R4, RZ, RZ, R8 ;  /* 0x000000ffff041224 */ /* 0x001fe400078e0008 */
[----:B------:R-:W-:-:S05]  /*6130*/  @P1 IMAD.MOV.U32 R5, RZ, RZ, R9 ;  /* 0x000000ffff051224 */ /* 0x000fca00078e0009 */
[----:B------:R1:W-:Y:S04]  /*6140*/  @P1 STG.E.U16 desc[UR38][R4.64+0xf0], R86 ;  /* 0x0000f05604001986 */ /* 0x0003e8000c101526 */
[----:B------:R1:W-:Y:S02]  /*6150*/  @P0 STG.E.U16 desc[UR38][R8.64+0xf2], R87 ;  /* 0x0000f25708000986 */ /* 0x0003e4000c101526 */
.L_x_158:
[----:B------:R-:W-:Y:S05]  /*6160*/  BSYNC B0 ;  /* 0x0000000000007941 */ /* 0x000fea0003800000 */
.L_x_32:
[----:B------:R-:W-:Y:S01]  /*6170*/  IADD3 R16, P0, R16, UR36, RZ ;  /* 0x0000002410107c10 */ /* 0x000fe2000ff1e0ff */
[----:B------:R-:W-:Y:S01]  /*6180*/  ULDC.64 UR4, c[0x0][0x650] ;  /* 0x0001940000047ab9 */ /* 0x000fe20000000a00 */
[----:B------:R-:W-:Y:S01]  /*6190*/  PRMT R3, RZ, 0x7610, R3 ;  /* 0x00007610ff037816 */ /* 0x000fe20000000003 */
[----:B------:R-:W-:Y:S01]  /*61a0*/  IMAD.MOV.U32 R100, RZ, RZ, -0x1 ;  /* 0xffffffffff647424 */ /* 0x000fe200078e00ff */
[----:B------:R-:W-:Y:S01]  /*61b0*/  IADD3.X R17, R17, UR42, RZ, P0, !PT ;  /* 0x0000002a11117c10 */ /* 0x000fe200087fe4ff */
[----:B------:R-:W-:Y:S01]  /*61c0*/  IMAD.MOV.U32 R101, RZ, RZ, -0x1 ;  /* 0xffffffffff657424 */ /* 0x000fe200078e00ff */
[----:B------:R-:W-:-:S04]  /*61d0*/  ISETP.GE.U32.AND P0, PT, R16, UR4, PT ;  /* 0x0000000410007c0c */ /* 0x000fc8000bf06070 */
[----:B------:R-:W-:-:S13]  /*61e0*/  ISETP.GE.U32.AND.EX P0, PT, R17, UR5, PT, P0 ;  /* 0x0000000511007c0c */ /* 0x000fda000bf06100 */
[----:B------:R-:W-:Y:S05]  /*61f0*/  @P0 BRA `(.L_x_159) ;  /* 0x00000004004c0947 */ /* 0x000fea0003800000 */
[----:B------:R-:W0:Y:S01]  /*6200*/  LDC.64 R10, c[0x0][0x628] ;  /* 0x00018a00ff0a7b82 */ /* 0x000e220000000a00 */
[----:B---3--:R-:W3:Y:S01]  /*6210*/  S2R R12, SR_CTAID.X ;  /* 0x00000000000c7919 */ /* 0x008ee20000002500 */
[----:B-12-4-:R-:W-:Y:S02]  /*6220*/  IMAD.MOV.U32 R8, RZ, RZ, R16 ;  /* 0x000000ffff087224 */ /* 0x016fe400078e0010 */
[----:B------:R-:W-:Y:S01]  /*6230*/  IMAD.MOV.U32 R9, RZ, RZ, R17 ;  /* 0x000000ffff097224 */ /* 0x000fe200078e0011 */
[----:B------:R-:W1:Y:S03]  /*6240*/  S2R R20, SR_CTAID.Y ;  /* 0x0000000000147919 */ /* 0x000e660000002600 */
[----:B------:R-:W2:Y:S08]  /*6250*/  LDC R0, c[0x0][0x630] ;  /* 0x00018c00ff007b82 */ /* 0x000eb00000000800 */
[----:B------:R-:W4:Y:S01]  /*6260*/  LDC.64 R14, c[0x0][0x620] ;  /* 0x00018800ff0e7b82 */ /* 0x000f220000000a00 */
[----:B0-----:R-:W-:-:S04]  /*6270*/  ISETP.NE.U32.AND P0, PT, R10, RZ, PT ;  /* 0x000000ff0a00720c */ /* 0x001fc80003f05070 */
[----:B------:R-:W-:-:S13]  /*6280*/  ISETP.NE.AND.EX P0, PT, R11, RZ, PT, P0 ;  /* 0x000000ff0b00720c */ /* 0x000fda0003f05300 */
[----:B-1234-:R-:W-:Y:S05]  /*6290*/  @!P0 BRA `(.L_x_160) ;  /* 0x0000000000288947 */ /* 0x01efea0003800000 */
        /* <DEDUP_REMOVED lines=10> */
.L_x_160:
[-CC-:B------:R-:W-:Y:S01]  /*6340*/  SHF.R.U64 R101, R8, R0.reuse, R9.reuse ;  /* 0x0000000008657219 */ /* 0x180fe20000001209 */
[----:B------:R-:W0:Y:S01]  /*6350*/  LDC.64 R26, c[0x0][0x640] ;  /* 0x00019000ff1a7b82 */ /* 0x000e220000000a00 */
[----:B------:R-:W-:Y:S01]  /*6360*/  SHF.R.U32.HI R0, RZ, R0, R9 ;  /* 0x00000000ff007219 */ /* 0x000fe20000011609 */
[----:B------:R-:W-:Y:S01]  /*6370*/  ULDC UR4, c[0x0][0x150] ;  /* 0x0000540000047ab9 */ /* 0x000fe20000000800 */
[----:B------:R-:W-:Y:S02]  /*6380*/  IADD3 R3, P0, RZ, -R101, RZ ;  /* 0x80000065ff037210 */ /* 0x000fe40007f1e0ff */
[----:B------:R-:W-:-:S03]  /*6390*/  I2FP.F32.U32 R7, R12 ;  /* 0x0000000c00077245 */ /* 0x000fc60000201000 */
[----:B------:R-:W1:Y:S01]  /*63a0*/  LDC R6, c[0x0][0x618] ;  /* 0x00018600ff067b82 */ /* 0x000e620000000800 */
[----:B------:R-:W-:Y:S02]  /*63b0*/  IMAD.X R5, RZ, RZ, ~R0, P0 ;  /* 0x000000ffff057224 */ /* 0x000fe400000e0e00 */
[----:B------:R-:W-:Y:S01]  /*63c0*/  FMUL R7, R7, UR4 ;  /* 0x0000000407077c20 */ /* 0x000fe20008400000 */
[----:B------:R-:W-:Y:S01]  /*63d0*/  ULDC UR4, c[0x0][0x154] ;  /* 0x0000550000047ab9 */ /* 0x000fe20000000800 */
[-C--:B------:R-:W-:Y:S02]  /*63e0*/  IMAD R0, R5, R14.reuse, RZ ;  /* 0x0000000e05007224 */ /* 0x080fe400078e02ff */
[C---:B------:R-:W-:Y:S01]  /*63f0*/  IMAD.WIDE.U32 R4, R3.reuse, R14, R16 ;  /* 0x0000000e03047225 */ /* 0x040fe200078e0010 */
[----:B------:R-:W2:Y:S01]  /*6400*/  LDC R8, c[0x0][0x608] ;  /* 0x00018200ff087b82 */ /* 0x000ea20000000800 */
[----:B------:R-:W3:Y:S02]  /*6410*/  F2I.U32.TRUNC.NTZ R7, R7 ;  /* 0x0000000700077305 */ /* 0x000ee4000020f000 */
[----:B------:R-:W-:Y:S01]  /*6420*/  IMAD R3, R3, R15, R0 ;  /* 0x0000000f03037224 */ /* 0x000fe200078e0200 */
[----:B------:R-:W-:-:S03]  /*6430*/  I2FP.F32.U32 R0, R20 ;  /* 0x0000001400007245 */ /* 0x000fc60000201000 */
[----:B------:R-:W-:Y:S01]  /*6440*/  IMAD.IADD R3, R5, 0x1, R3 ;  /* 0x0000000105037824 */ /* 0x000fe200078e0203 */
[----:B------:R-:W4:Y:S01]  /*6450*/  LDC R11, c[0x0][0x658] ;  /* 0x00019600ff0b7b82 */ /* 0x000f220000000800 */
[----:B0-----:R-:W-:-:S04]  /*6460*/  ISETP.NE.U32.AND P0, PT, R26, RZ, PT ;  /* 0x000000ff1a00720c */ /* 0x001fc80003f05070 */
[----:B------:R-:W-:-:S03]  /*6470*/  ISETP.NE.AND.EX P0, PT, R27, RZ, PT, P0 ;  /* 0x000000ff1b00720c */ /* 0x000fc60003f05300 */
[----:B------:R-:W0:Y:S01]  /*6480*/  LDC R9, c[0x0][0x144] ;  /* 0x00005100ff097b82 */ /* 0x000e220000000800 */
[-C--:B-1----:R-:W-:Y:S01]  /*6490*/  SHF.R.U64 R10, R4, R6.reuse, R3 ;  /* 0x00000006040a7219 */ /* 0x082fe20000001203 */
[----:B---3--:R-:W-:Y:S01]  /*64a0*/  IMAD.MOV R7, RZ, RZ, -R7 ;  /* 0x000000ffff077224 */ /* 0x008fe200078e0a07 */
[----:B------:R-:W-:Y:S01]  /*64b0*/  SHF.R.U32.HI R3, RZ, R6, R3 ;  /* 0x00000006ff037219 */ /* 0x000fe20000011603 */
[----:B------:R-:W-:-:S04]  /*64c0*/  FMUL R6, R0, UR4 ;  /* 0x0000000400067c20 */ /* 0x000fc80008400000 */
[----:B------:R-:W1:Y:S01]  /*64d0*/  LDC R21, c[0x0][0x148] ;  /* 0x00005200ff157b82 */ /* 0x000e620000000800 */
[----:B------:R3:W0:Y:S01]  /*64e0*/  F2I.U32.TRUNC.NTZ R14, R6 ;  /* 0x00000006000e7305 */ /* 0x000622000020f000 */
[-CC-:B--2---:R-:W-:Y:S02]  /*64f0*/  SHF.R.U64 R13, R10, R8.reuse, R3.reuse ;  /* 0x000000080a0d7219 */ /* 0x184fe40000001203 */
[----:B------:R-:W-:-:S04]  /*6500*/  SHF.R.U32.HI R0, RZ, R8, R3 ;  /* 0x00000008ff007219 */ /* 0x000fc80000011603 */
[----:B-----5:R-:W2:Y:S01]  /*6510*/  LDC R24, c[0x0][0x648] ;  /* 0x00019200ff187b82 */ /* 0x020ea20000000800 */
[-CC-:B----4-:R-:W-:Y:S02]  /*6520*/  SHF.R.U64 R15, R13, R11.reuse, R0.reuse ;  /* 0x0000000b0d0f7219 */ /* 0x190fe40000001200 */
[----:B------:R-:W-:-:S03]  /*6530*/  SHF.R.U32.HI R5, RZ, R11, R0 ;  /* 0x0000000bff057219 */ /* 0x000fc60000011600 */
[----:B------:R-:W-:Y:S02]  /*6540*/  IMAD.MOV.U32 R4, RZ, RZ, R15 ;  /* 0x000000ffff047224 */ /* 0x000fe400078e000f */
[----:B------:R-:W4:Y:S01]  /*6550*/  LDC R28, c[0x0][0x638] ;  /* 0x00018e00ff1c7b82 */ /* 0x000f220000000800 */
[----:B0-----:R-:W-:-:S07]  /*6560*/  IMAD R25, R9, R7, R12 ;  /* 0x0000000709197224 */ /* 0x001fce00078e020c */
[----:B------:R-:W0:Y:S08]  /*6570*/  LDC R29, c[0x0][0x610] ;  /* 0x00018400ff1d7b82 */ /* 0x000e300000000800 */
[----:B------:R-:W0:Y:S01]  /*6580*/  LDC R30, c[0x0][0x600] ;  /* 0x00018000ff1e7b82 */ /* 0x000e220000000800 */
[----:B-123--:R-:W-:Y:S05]  /*6590*/  @!P0 BRA `(.L_x_161) ;  /* 0x0000000000288947 */ /* 0x00efea0003800000 */
[----:B------:R-:W1:Y:S02]  /*65a0*/  LDC R0, c[0x0][0x64c] ;  /* 0x00019300ff007b82 */ /* 0x000e640000000800 */
[----:B-1----:R-:W-:-:S05]  /*65b0*/  IADD3 R3, P0, R15, R0, RZ ;  /* 0x000000000f037210 */ /* 0x002fca0007f1e0ff */
        /* <DEDUP_REMOVED lines=8> */
.L_x_161:
[----:B------:R-:W-:Y:S01]  /*6640*/  ISETP.NE.AND P0, PT, R2, 0x1, PT ;  /* 0x000000010200780c */ /* 0x000fe20003f05270 */
[----:B------:R-:W-:Y:S01]  /*6650*/  IMAD.MOV R14, RZ, RZ, -R14 ;  /* 0x000000ffff0e7224 */ /* 0x000fe200078e0a0e */
[----:B------:R-:W-:Y:S02]  /*6660*/  SHF.R.U64 R3, R4, R24, R5 ;  /* 0x0000001804037219 */ /* 0x000fe40000001205 */
[----:B------:R-:W-:Y:S02]  /*6670*/  LOP3.LUT R0, R13, R98, RZ, 0xc0, !PT ;  /* 0x000000620d007212 */ /* 0x000fe400078ec0ff */
[----:B------:R-:W-:Y:S01]  /*6680*/  LOP3.LUT R10, R10, R97, RZ, 0xc0, !PT ;  /* 0x000000610a0a7212 */ /* 0x000fe200078ec0ff */
[----:B------:R-:W-:Y:S02]  /*6690*/  IMAD.MOV R4, RZ, RZ, -R3 ;  /* 0x000000ffff047224 */ /* 0x000fe400078e0a03 */
[----:B------:R-:W-:Y:S02]  /*66a0*/  IMAD R0, R93, R3, R0 ;  /* 0x000000035d007224 */ /* 0x000fe400078e0200 */
[----:B----4-:R-:W-:-:S02]  /*66b0*/  IMAD R3, R4, R28, R15 ;  /* 0x0000001c04037224 */ /* 0x010fc400078e020f */
[----:B------:R-:W-:Y:S02]  /*66c0*/  @P0 IMAD R25, R21, R14, R20 ;  /* 0x0000000e15190224 */ /* 0x000fe400078e0214 */
[----:B0-----:R-:W-:Y:S02]  /*66d0*/  IMAD R5, R3, R30, R10 ;  /* 0x0000001e03057224 */ /* 0x001fe400078e020a */
[----:B------:R-:W-:Y:S02]  /*66e0*/  IMAD R0, R0, R29, R25 ;  /* 0x0000001d00007224 */ /* 0x000fe400078e0219 */
[----:B------:R-:W-:-:S03]  /*66f0*/  IMAD.MOV.U32 R4, RZ, RZ, 0x1 ;  /* 0x00000001ff047424 */ /* 0x000fc600078e00ff */
[----:B------:R-:W-:Y:S02]  /*6700*/  SEL R100, R5, R0, !P0 ;  /* 0x0000000005647207 */ /* 0x000fe40004000000 */
[----:B------:R-:W-:Y:S02]  /*6710*/  PRMT R3, R4, 0x7610, R3 ;  /* 0x0000761004037816 */ /* 0x000fe40000000003 */
[----:B------:R-:W-:-:S07]  /*6720*/  SEL R0, R0, R5, !P0 ;  /* 0x0000000500007207 */ /* 0x000fce0004000000 */
.L_x_159:
[----:B------:R-:W-:Y:S01]  /*6730*/  UIADD3 UR41, UR43, UR41, URZ ;  /* 0x000000292b297290 */ /* 0x000fe2000fffe03f */
[----:B------:R-:W-:Y:S01]  /*6740*/  LOP3.LUT P0, RZ, R3, 0xff, RZ, 0xc0, !PT ;  /* 0x000000ff03ff7812 */ /* 0x000fe2000780c0ff */
[----:B------:R-:W-:Y:S02]  /*6750*/  IMAD.MOV.U32 R103, RZ, RZ, R0 ;  /* 0x000000ffff677224 */ /* 0x000fe400078e0000 */
[----:B------:R-:W-:Y:S02]  /*6760*/  USHF.R.U32.HI UR4, URZ, 0x2, UR41 ;  /* 0x000000023f047899 */ /* 0x000fe40008011629 */
[----:B------:R-:W-:Y:S02]  /*6770*/  UISETP.GT.U32.AND UP1, UPT, UR41, 0x3, UPT ;  /* 0x000000032900788c */ /* 0x000fe4000bf24070 */
[----:B------:R-:W-:Y:S02]  /*6780*/  ULOP3.LUT UR4, UR4, 0x1, URZ, 0xc0, !UPT ;  /* 0x0000000104047892 */ /* 0x000fe4000f8ec03f */
[----:B------:R-:W-:-:S02]  /*6790*/  UISETP.LT.U32.AND UP1, UPT, UR43, 0x4, UP1 ;  /* 0x000000042b00788c */ /* 0x000fc40008f21070 */
[----:B------:R-:W-:Y:S02]  /*67a0*/  UISETP.NE.U32.AND UP0, UPT, UR4, 0x1, UPT ;  /* 0x000000010400788c */ /* 0x000fe4000bf05070 */
[----:B------:R-:W-:Y:S02]  /*67b0*/  USEL UR5, URZ, 0x1, !UP1 ;  /* 0x000000013f057887 */ /* 0x000fe4000c800000 */
[----:B------:R-:W-:Y:S02]  /*67c0*/  UISETP.GT.U32.AND UP0, UPT, UR43, 0x3, !UP0 ;  /* 0x000000032b00788c */ /* 0x000fe4000c704070 */
[----:B------:R-:W-:Y:S02]  /*67d0*/  ULOP3.LUT UR41, UR41, 0x3, URZ, 0xc0, !UPT ;  /* 0x0000000329297892 */ /* 0x000fe4000f8ec03f */
[----:B------:R-:W-:-:S04]  /*67e0*/  USEL UR4, URZ, 0x1, !UP0 ;  /* 0x000000013f047887 */ /* 0x000fc8000c000000 */
[----:B------:R-:W-:Y:S01]  /*67f0*/  ULOP3.LUT UR40, UR4, UR40, UR5, 0x96, !UPT ;  /* 0x0000002804287292 */ /* 0x000fe2000f8e9605 */
[----:B------:R-:W-:Y:S11]  /*6800*/  @P0 BRA `(.L_x_162) ;  /* 0xffffffac001c0947 */ /* 0x000ff6000383ffff */
[----:B------:R-:W-:Y:S05]  /*6810*/  EXIT ;  /* 0x000000000000794d */ /* 0x000fea0003800000 */
.L_x_7:
        /* <DEDUP_REMOVED lines=26> */
.L_x_164:
[----:B------:R-:W0:Y:S01]  /*69c0*/  LDC.64 R28, c[0x0][0x640] ;  /* 0x00019000ff1c7b82 */ /* 0x000e220000000a00 */
[-CC-:B------:R-:W-:Y:S01]  /*69d0*/  SHF.R.U64 R22, R14, R6.reuse, R15.reuse ;  /* 0x000000060e167219 */ /* 0x180fe2000000120f */
[----:B------:R-:W-:Y:S01]  /*69e0*/  IMAD.MOV.U32 R30, RZ, RZ, 0x1 ;  /* 0x00000001ff1e7424 */ /* 0x000fe200078e00ff */
[----:B------:R-:W-:Y:S02]  /*69f0*/  SHF.R.U32.HI R6, RZ, R6, R15 ;  /* 0x00000006ff067219 */ /* 0x000fe4000001160f */
[----:B------:R-:W-:-:S03]  /*6a00*/  IADD3 R13, P0, RZ, -R22, RZ ;  /* 0x80000016ff0d7210 */ /* 0x000fc60007f1e0ff */
[----:B------:R-:W1:Y:S02]  /*6a10*/  LDC R12, c[0x0][0x618] ;  /* 0x00018600ff0c7b82 */ /* 0x000e640000000800 */
[----:B------:R-:W-:-:S04]  /*6a20*/  IMAD.X R11, RZ, RZ, ~R6, P0 ;  /* 0x000000ffff0b7224 */ /* 0x000fc800000e0e06 */
[-C--:B------:R-:W-:Y:S02]  /*6a30*/  IMAD R6, R11, R24.reuse, RZ ;  /* 0x000000180b067224 */ /* 0x080fe400078e02ff */
[----:B------:R-:W2:Y:S01]  /*6a40*/  LDC R14, c[0x0][0x608] ;  /* 0x00018200ff0e7b82 */ /* 0x000ea20000000800 */
[----:B------:R-:W-:-:S04]  /*6a50*/  IMAD.WIDE.U32 R10, R13, R24, R16 ;  /* 0x000000180d0a7225 */ /* 0x000fc800078e0010 */
[----:B------:R-:W-:-:S03]  /*6a60*/  IMAD R13, R13, R25, R6 ;  /* 0x000000190d0d7224 */ /* 0x000fc600078e0206 */
[----:B------:R-:W3:Y:S01]  /*6a70*/  LDC R27, c[0x0][0x658] ;  /* 0x00019600ff1b7b82 */ /* 0x000ee20000000800 */
[----:B------:R-:W-:Y:S01]  /*6a80*/  IMAD.IADD R11, R11, 0x1, R13 ;  /* 0x000000010b0b7824 */ /* 0x000fe200078e020d */
[----:B0-----:R-:W-:-:S04]  /*6a90*/  ISETP.NE.U32.AND P0, PT, R28, RZ, PT ;  /* 0x000000ff1c00720c */ /* 0x001fc80003f05070 */
[----:B------:R-:W-:Y:S02]  /*6aa0*/  ISETP.NE.AND.EX P0, PT, R29, RZ, PT, P0 ;  /* 0x000000ff1d00720c */ /* 0x000fe40003f05300 */
[----:B------:R-:W0:Y:S01]  /*6ab0*/  LDC R20, c[0x0][0x600] ;  /* 0x00018000ff147b82 */ /* 0x000e220000000800 */
[-CC-:B-1----:R-:W-:Y:S01]  /*6ac0*/  SHF.R.U64 R8, R10, R12.reuse, R11.reuse ;  /* 0x0000000c0a087219 */ /* 0x182fe2000000120b */
[----:B------:R-:W-:Y:S01]  /*6ad0*/  IMAD.MOV.U32 R10, RZ, RZ, -0x1 ;  /* 0xffffffffff0a7424 */ /* 0x000fe200078e00ff */
[----:B------:R-:W-:-:S05]  /*6ae0*/  SHF.R.U32.HI R11, RZ, R12, R11 ;  /* 0x0000000cff0b7219 */ /* 0x000fca000001160b */
[----:B------:R-:W1:Y:S01]  /*6af0*/  LDC R24, c[0x0][0x648] ;  /* 0x00019200ff187b82 */ /* 0x000e620000000800 */
[-CC-:B--2---:R-:W-:Y:S02]  /*6b00*/  SHF.R.U64 R21, R8, R14.reuse, R11.reuse ;  /* 0x0000000e08157219 */ /* 0x184fe4000000120b */
[----:B------:R-:W-:-:S05]  /*6b10*/  SHF.R.U32.HI R6, RZ, R14, R11 ;  /* 0x0000000eff067219 */ /* 0x000fca000001160b */
[----:B------:R-:W2:Y:S01]  /*6b20*/  LDC R26, c[0x0][0x638] ;  /* 0x00018e00ff1a7b82 */ /* 0x000ea20000000800 */
[-C--:B---3--:R-:W-:Y:S02]  /*6b30*/  SHF.L.U32 R10, R10, R27.reuse, RZ ;  /* 0x0000001b0a0a7219 */ /* 0x088fe400000006ff */
[-CC-:B------:R-:W-:Y:S02]  /*6b40*/  SHF.R.U64 R25, R21, R27.reuse, R6.reuse ;  /* 0x0000001b15197219 */ /* 0x180fe40000001206 */
[----:B------:R-:W-:Y:S02]  /*6b50*/  LOP3.LUT R32, RZ, R10, RZ, 0x33, !PT ;  /* 0x0000000aff207212 */ /* 0x000fe400078e33ff */
[----:B------:R-:W-:Y:S01]  /*6b60*/  SHF.R.U32.HI R11, RZ, R27, R6 ;  /* 0x0000001bff0b7219 */ /* 0x000fe20000011606 */
[----:B------:R-:W3:Y:S01]  /*6b70*/  LDC R31, c[0x0][0x610] ;  /* 0x00018400ff1f7b82 */ /* 0x000ee20000000800 */
[----:B------:R-:W-:Y:S01]  /*6b80*/  IMAD.MOV.U32 R10, RZ, RZ, R25 ;  /* 0x000000ffff0a7224 */ /* 0x000fe200078e0019 */
[----:B------:R-:W-:Y:S06]  /*6b90*/  @!P0 BRA `(.L_x_165) ;  /* 0x0000000000288947 */ /* 0x000fec0003800000 */
        /* <DEDUP_REMOVED lines=10> */
.L_x_165:
[----:B------:R-:W-:Y:S02]  /*6c40*/  ISETP.NE.AND P0, PT, R2, 0x1, PT ;  /* 0x000000010200780c */ /* 0x000fe40003f05270 */
[----:B-1----:R-:W-:Y:S01]  /*6c50*/  SHF.R.U64 R6, R10, R24, R11 ;  /* 0x000000180a067219 */ /* 0x002fe2000000120b */
[----:B0-----:R-:W-:Y:S01]  /*6c60*/  VIADD R11, R20, 0xffffffff ;  /* 0xffffffff140b7836 */ /* 0x001fe20000000000 */
[----:B------:R-:W-:Y:S02]  /*6c70*/  SHF.L.U32 R30, R30, R27, RZ ;  /* 0x0000001b1e1e7219 */ /* 0x000fe400000006ff */
[----:B------:R-:W-:Y:S01]  /*6c80*/  LOP3.LUT R5, R21, R32, RZ, 0xc0, !PT ;  /* 0x0000002015057212 */ /* 0x000fe200078ec0ff */
[----:B------:R-:W-:-:S04]  /*6c90*/  IMAD.MOV R10, RZ, RZ, -R6 ;  /* 0x000000ffff0a7224 */ /* 0x000fc800078e0a06 */
[----:B------:R-:W-:Y:S01]  /*6ca0*/  IMAD R6, R30, R6, R5 ;  /* 0x000000061e067224 */ /* 0x000fe200078e0205 */
[----:B------:R-:W-:Y:S01]  /*6cb0*/  LOP3.LUT R5, R8, R11, RZ, 0xc0, !PT ;  /* 0x0000000b08057212 */ /* 0x000fe200078ec0ff */
[----:B------:R-:W-:Y:S02]  /*6cc0*/  @P0 IMAD R7, R9, R23, R4 ;  /* 0x0000001709070224 */ /* 0x000fe400078e0204 */
[----:B--2---:R-:W-:Y:S02]  /*6cd0*/  IMAD R4, R10, R26, R25 ;  /* 0x0000001a0a047224 */ /* 0x004fe400078e0219 */
[----:B---3--:R-:W-:Y:S02]  /*6ce0*/  IMAD R7, R6, R31, R7 ;  /* 0x0000001f06077224 */ /* 0x008fe400078e0207 */
[----:B------:R-:W-:Y:S02]  /*6cf0*/  IMAD R4, R4, R20, R5 ;  /* 0x0000001404047224 */ /* 0x000fe400078e0205 */
[----:B------:R-:W-:-:S02]  /*6d00*/  IMAD.MOV.U32 R8, RZ, RZ, 0x1 ;  /* 0x00000001ff087424 */ /* 0x000fc400078e00ff */
[----:B------:R-:W-:Y:S01]  /*6d10*/  IMAD.MOV.U32 R6, RZ, RZ, R22 ;  /* 0x000000ffff067224 */ /* 0x000fe200078e0016 */
[----:B------:R-:W-:Y:S02]  /*6d20*/  SEL R20, R4, R7, !P0 ;  /* 0x0000000704147207 */ /* 0x000fe40004000000 */
[----:B------:R-:W-:-:S07]  /*6d30*/  SEL R21, R7, R4, !P0 ;  /* 0x0000000407157207 */ /* 0x000fce0004000000 */
.L_x_163:
[----:B------:R-:W-:-:S08]  /*6d40*/  NOP ;  /* 0x0000000000007918 */ /* 0x000fd00000000000 */
[----:B------:R-:W0:-:S00]  /*6d50*/  USETMAXREG.DEALLOC.CTAPOOL 0x28 ;  /* 0x00000028000079c8 */ /* 0x000e0000080e0500 */
[----:B0-----:R-:W-:-:S13]  /*6d60*/  ISETP.NE.AND P0, PT, R3, RZ, PT ;  /* 0x000000ff0300720c */ /* 0x001fda0003f05270 */
[----:B------:R-:W-:Y:S05]  /*6d70*/  @P0 EXIT ;  /* 0x000000000000094d */ /* 0x000fea0003800000 */
[----:B------:R-:W-:Y:S01]  /*6d80*/  LOP3.LUT P0, RZ, R8, 0xff, RZ, 0xc0, !PT ;  /* 0x000000ff08ff7812 */ /* 0x000fe2000780c0ff */
[----:B------:R-:W-:Y:S02]  /*6d90*/  IMAD.MOV.U32 R3, RZ, RZ, 0x1 ;  /* 0x00000001ff037424 */ /* 0x000fe400078e00ff */
[----:B------:R-:W-:-:S10]  /*6da0*/  IMAD.MOV.U32 R8, RZ, RZ, RZ ;  /* 0x000000ffff087224 */ /* 0x000fd400078e00ff */
[----:B------:R-:W-:Y:S05]  /*6db0*/  @!P0 BRA `(.L_x_166) ;  /* 0x0000000c00548947 */ /* 0x000fea0003800000 */
[----:B------:R-:W0:Y:S01]  /*6dc0*/  LDC R3, c[0x0][0x28c] ;  /* 0x0000a300ff037b82 */ /* 0x000e220000000800 */
[----:B------:R-:W1:Y:S01]  /*6dd0*/  S2R R12, SR_CgaCtaId ;  /* 0x00000000000c7919 */ /* 0x000e620000008800 */
[----:B------:R-:W-:Y:S01]  /*6de0*/  ULDC UR5, c[0x0][0x658] ;  /* 0x0001960000057ab9 */ /* 0x000fe20000000800 */
[----:B------:R-:W-:Y:S01]  /*6df0*/  UMOV UR6, 0xffffffff ;  /* 0xffffffff00067882 */ /* 0x000fe20000000000 */
[----:B------:R-:W-:Y:S01]  /*6e00*/  BSSY B0, `(.L_x_166) ;  /* 0x00000d0000007945 */ /* 0x000fe20003800000 */
[----:B------:R-:W-:Y:S01]  /*6e10*/  USHF.L.U32 UR6, UR6, UR5, URZ ;  /* 0x0000000506067299 */ /* 0x000fe2000800063f */
[----:B------:R-:W-:Y:S01]  /*6e20*/  IMAD.MOV.U32 R10, RZ, RZ, 0x1 ;  /* 0x00000001ff0a7424 */ /* 0x000fe200078e00ff */
[----:B------:R-:W-:Y:S01]  /*6e30*/  LOP3.LUT R19, R18, 0x2, RZ, 0xfc, !PT ;  /* 0x0000000212137812 */ /* 0x000fe200078efcff */
[----:B------:R-:W-:Y:S01]  /*6e40*/  IMAD.MOV.U32 R8, RZ, RZ, RZ ;  /* 0x000000ffff087224 */ /* 0x000fe200078e00ff */
[----:B------:R-:W-:Y:S01]  /*6e50*/  ULDC UR4, c[0x0][0x600] ;  /* 0x0001800000047ab9 */ /* 0x000fe20000000800 */
[----:B------:R-:W-:Y:S01]  /*6e60*/  UMOV UR7, 0x1 ;  /* 0x0000000100077882 */ /* 0x000fe20000000000 */
[----:B------:R-:W-:-:S02]  /*6e70*/  UIADD3 UR13, UR4, -0x1, URZ ;  /* 0xffffffff040d7890 */ /* 0x000fc4000fffe03f */
[----:B------:R-:W-:Y:S02]  /*6e80*/  USHF.L.U32 UR15, UR7, UR5, URZ ;  /* 0x00000005070f7299 */ /* 0x000fe4000800063f */
[----:B------:R-:W-:Y:S01]  /*6e90*/  ULOP3.LUT UR14, URZ, UR6, URZ, 0x33, !UPT ;  /* 0x000000063f0e7292 */ /* 0x000fe2000f8e333f */
[----:B------:R-:W-:Y:S01]  /*6ea0*/  ULDC.64 UR22, c[0x0][0x198] ;  /* 0x0000660000167ab9 */ /* 0x000fe20000000a00 */
[----:B0-----:R-:W-:-:S05]  /*6eb0*/  VIADD R3, R3, 0x3f ;  /* 0x0000003f03037836 */ /* 0x001fca0000000000 */
[----:B------:R-:W-:-:S04]  /*6ec0*/  SHF.R.S32.HI R4, RZ, 0x1f, R3 ;  /* 0x0000001fff047819 */ /* 0x000fc80000011403 */
[----:B------:R-:W-:Y:S01]  /*6ed0*/  LEA.HI R4, R4, R3, RZ, 0x6 ;  /* 0x0000000304047211 */ /* 0x000fe200078f30ff */
[C---:B-1----:R-:W-:Y:S02]  /*6ee0*/  IMAD.SHL.U32 R11, R12.reuse, 0x8, RZ ;  /* 0x000000080c0b7824 */ /* 0x042fe400078e00ff */
[----:B------:R-:W-:Y:S01]  /*6ef0*/  IMAD.SHL.U32 R12, R12, 0x200, RZ ;  /* 0x000002000c0c7824 */ /* 0x000fe200078e00ff */
[----:B------:R-:W-:Y:S01]  /*6f00*/  SHF.R.S32.HI R9, RZ, 0x6, R4 ;  /* 0x00000006ff097819 */ /* 0x000fe20000011404 */
[----:B------:R-:W-:Y:S01]  /*6f10*/  IMAD.MOV.U32 R3, RZ, RZ, 0x1 ;  /* 0x00000001ff037424 */ /* 0x000fe200078e00ff */
[----:B------:R-:W-:Y:S02]  /*6f20*/  LOP3.LUT R11, R11, 0x38, RZ, 0xc0, !PT ;  /* 0x000000380b0b7812 */ /* 0x000fe400078ec0ff */
[----:B------:R-:W-:Y:S01]  /*6f30*/  LOP3.LUT R12, R12, 0xe00, RZ, 0xc0, !PT ;  /* 0x00000e000c0c7812 */ /* 0x000fe200078ec0ff */
[----:B------:R-:W-:-:S07]  /*6f40*/  VIADD R13, R9, 0x1 ;  /* 0x00000001090d7836 */ /* 0x000fce0000000000 */
.L_x_177:
[----:B------:R-:W-:-:S03]  /*6f50*/  UMOV UR4, 0xffffffff ;  /* 0xffffffff00047882 */ /* 0x000fc60000000000 */
[----:B------:R-:W-:Y:S05]  /*6f60*/  BRA.DIV UR4, `(.L_x_167) ;  /* 0x0000000e04d07947 */ /* 0x000fea000b800000 */
[----:B------:R-:W-:-:S13]  /*6f70*/  ELECT P6, URZ, PT ;  /* 0x00000000003f782f */ /* 0x000fda00038c0000 */
.L_x_188:
[----:B------:R-:W-:Y:S04]  /*6f80*/  BSSY B1, `(.L_x_168) ;  /* 0x0000043000017945 */ /* 0x000fe80003800000 */
[----:B------:R-:W-:Y:S05]  /*6f90*/  @!P6 BRA `(.L_x_169) ;  /* 0x000000040004e947 */ /* 0x000fea0003800000 */
[----:B------:R-:W0:Y:S02]  /*6fa0*/  LDC R4, c[0x0][0x28c] ;  /* 0x0000a300ff047b82 */ /* 0x000e240000000800 */
[----:B0-----:R-:W-:-:S13]  /*6fb0*/  ISETP.GE.AND P0, PT, R4, 0x1, PT ;  /* 0x000000010400780c */ /* 0x001fda0003f06270 */
[----:B------:R-:W-:Y:S05]  /*6fc0*/  @!P0 BRA `(.L_x_169) ;  /* 0x0000000000f88947 */ /* 0x000fea0003800000 */
[----:B------:R-:W-:Y:S02]  /*6fd0*/  IMAD.SHL.U32 R22, R20, 0x80, RZ ;  /* 0x0000008014167824 */ /* 0x000fe400078e00ff */
[----:B------:R-:W-:Y:S02]  /*6fe0*/  IMAD.SHL.U32 R21, R21, 0x80, RZ ;  /* 0x0000008015157824 */ /* 0x000fe400078e00ff */
[----:B------:R-:W-:Y:S02]  /*6ff0*/  IMAD.MOV.U32 R25, RZ, RZ, RZ ;  /* 0x000000ffff197224 */ /* 0x000fe400078e00ff */
[----:B------:R-:W-:Y:S02]  /*7000*/  IMAD.MOV.U32 R4, RZ, RZ, R11 ;  /* 0x000000ffff047224 */ /* 0x000fe400078e000b */
[----:B------:R-:W-:Y:S02]  /*7010*/  IMAD.MOV.U32 R5, RZ, RZ, R13 ;  /* 0x000000ffff057224 */ /* 0x000fe400078e000d */
[----:B------:R-:W-:-:S02]  /*7020*/  IMAD.MOV.U32 R7, RZ, RZ, R3 ;  /* 0x000000ffff077224 */ /* 0x000fc400078e0003 */
[----:B------:R-:W-:Y:S02]  /*7030*/  IMAD.MOV.U32 R15, RZ, RZ, R8 ;  /* 0x000000ffff0f7224 */ /* 0x000fe400078e0008 */
[----:B------:R-:W-:-:S07]  /*7040*/  VIADD R26, R22, 0x40 ;  /* 0x00000040161a7836 */ /* 0x000fce0000000000 */
.L_x_172:
[----:B------:R-:W0:Y:S01]  /*7050*/  S2R R23, SR_CgaCtaId ;  /* 0x0000000000177919 */ /* 0x000e220000008800 */
[----:B------:R-:W-:Y:S02]  /*7060*/  MOV R14, 0x400 ;  /* 0x00000400000e7802 */ /* 0x000fe40000000f00 */
[----:B------:R-:W-:-:S13]  /*7070*/  ISETP.NE.AND P1, PT, R0, RZ, PT ;  /* 0x000000ff0000720c */ /* 0x000fda0003f25270 */
[----:B------:R-:W1:Y:S01]  /*7080*/  @!P1 LDC R20, c[0x0][0x500] ;  /* 0x00014000ff149b82 */ /* 0x000e620000000800 */
[----:B0-----:R-:W-:Y:S02]  /*7090*/  LEA R24, R23, R14, 0x18 ;  /* 0x0000000e17187211 */ /* 0x001fe400078ec0ff */
[----:B------:R-:W-:-:S03]  /*70a0*/  SHF.L.U32 R14, R7, 0x1f, RZ ;  /* 0x0000001f070e7819 */ /* 0x000fc600000006ff */
[----:B------:R-:W-:-:S04]  /*70b0*/  IMAD R23, R15, 0x8, R24 ;  /* 0x000000080f177824 */ /* 0x000fc800078e0218 */
[----:B------:R-:W0:Y:S02]  /*70c0*/  SYNCS.PHASECHK.TRANS64.TRYWAIT P0, [R23+URZ+0x20], R14 ;  /* 0x0000200e170075a7 */ /* 0x000e24000800017f */
[----:B01----:R-:W-:Y:S05]  /*70d0*/  @!P0 BRA `(.L_x_170) ;  /* 0x0000000c00948947 */ /* 0x003fea0003800000 */
.L_x_189:
[----:B0-----:R-:W-:Y:S01]  /*70e0*/  PRMT R14, R19, 0x9910, RZ ;  /* 0x00009910130e7816 */ /* 0x001fe200000000ff */
[----:B------:R0:W-:Y:S03]  /*70f0*/  @!P1 SYNCS.ARRIVE.TRANS64 RZ, [R23+URZ], R20 ;  /* 0x0000001417ff99a7 */ /* 0x0001e6000800003f */
[----:B------:R-:W-:-:S13]  /*7100*/  ISETP.NE.AND P0, PT, R14, 0x2, PT ;  /* 0x000000020e00780c */ /* 0x000fda0003f05270 */
[----:B0-----:R-:W-:Y:S05]  /*7110*/  @P0 BRA `(.L_x_171) ;  /* 0x0000000000040947 */ /* 0x001fea0003800000 */
[----:B------:R-:W-:Y:S01]  /*7120*/  BPT.TRAP 0x1 ;  /* 0x000000040000795c */ /* 0x000fe20000300000 */
.L_x_171:
[----:B------:R-:W-:Y:S01]  /*7130*/  IMAD R14, R15, 0x2000, R12 ;  /* 0x000020000f0e7824 */ /* 0x000fe200078e020c */
[----:B------:R-:W-:Y:S01]  /*7140*/  R2UR UR25, R23 ;  /* 0x00000000171972ca */ /* 0x000fe200000e0000 */
[--C-:B------:R-:W-:Y:S01]  /*7150*/  IMAD R20, R15, 0x4000, R24.reuse ;  /* 0x000040000f147824 */ /* 0x100fe200078e0218 */
[----:B------:R-:W-:Y:S01]  /*7160*/  R2UR UR28, R6 ;  /* 0x00000000061c72ca */ /* 0x000fe200000e0000 */
[----:B------:R-:W-:Y:S01]  /*7170*/  IMAD R14, R14, 0x2, R24 ;  /* 0x000000020e0e7824 */ /* 0x000fe200078e0218 */
[----:B------:R-:W-:Y:S01]  /*7180*/  UIADD3 UR4, UP0, UR22, 0xf0, URZ ;  /* 0x000000f016047890 */ /* 0x000fe2000ff1e03f */
[----:B------:R-:W-:Y:S01]  /*7190*/  VIADD R5, R5, 0xffffffff ;  /* 0xffffffff05057836 */ /* 0x000fe20000000000 */
[----:B------:R-:W-:Y:S01]  /*71a0*/  R2UR UR24, R20 ;  /* 0x00000000141872ca */ /* 0x000fe200000e0000 */
[----:B------:R-:W-:Y:S01]  /*71b0*/  UIADD3 UR30, UP1, UR22, 0x1f0, URZ ;  /* 0x000001f0161e7890 */ /* 0x000fe2000ff3e03f */
[----:B------:R-:W-:Y:S01]  /*71c0*/  R2UR UR8, R14 ;  /* 0x000000000e0872ca */ /* 0x000fe200000e0000 */
[----:B------:R-:W-:Y:S01]  /*71d0*/  UIADD3.X UR5, URZ, UR23, URZ, UP0, !UPT ;  /* 0x000000173f057290 */ /* 0x000fe200087fe43f */
[----:B------:R-:W-:Y:S01]  /*71e0*/  R2UR UR19, R4 ;  /* 0x00000000041372ca */ /* 0x000fe200000e0000 */
[----:B------:R-:W-:Y:S01]  /*71f0*/  UIADD3.X UR31, URZ, UR23, URZ, UP1, !UPT ;  /* 0x000000173f1f7290 */ /* 0x000fe20008ffe43f */
[----:B------:R-:W-:Y:S01]  /*7200*/  R2UR UR26, R25 ;  /* 0x00000000191a72ca */ /* 0x000fe200000e0000 */
[----:B------:R-:W-:Y:S01]  /*7210*/  VIADD R15, R15, 0x1 ;  /* 0x000000010f0f7836 */ /* 0x000fe20000000000 */
[----:B------:R-:W-:Y:S01]  /*7220*/  R2UR UR27, R21 ;  /* 0x00000000151b72ca */ /* 0x000fe200000e0000 */
[----:B------:R-:W-:Y:S01]  /*7230*/  UMOV UR6, 0x0 ;  /* 0x0000000000067882 */ /* 0x000fe20000000000 */
[----:B------:R-:W-:Y:S01]  /*7240*/  R2UR UR18, R22 ;  /* 0x00000000161272ca */ /* 0x000fe200000e0000 */
[----:B------:R-:W-:Y:S01]  /*7250*/  UMOV UR7, 0x10000000 ;  /* 0x1000000000077882 */ /* 0x000fe20000000000 */
[----:B------:R-:W-:Y:S01]  /*7260*/  R2UR UR10, R26 ;  /* 0x000000001a0a72ca */ /* 0x000fe200000e0000 */
[----:B------:R-:W-:Y:S01]  /*7270*/  UIADD3 UR24, UR24, 0x100, URZ ;  /* 0x0000010018187890 */ /* 0x000fe2000fffe03f */
[----:B------:R-:W-:Y:S01]  /*7280*/  ISETP.GT.AND P1, PT, R5, 0x1, PT ;  /* 0x000000010500780c */ /* 0x000fe20003f24270 */
[----:B------:R-:W-:Y:S01]  /*7290*/  UIADD3 UR16, UR8, 0x10100, URZ ;  /* 0x0001010008107890 */ /* 0x000fe2000fffe03f */
[----:B------:R-:W-:Y:S01]  /*72a0*/  ISETP.NE.AND P0, PT, R15, 0x4, PT ;  /* 0x000000040f00780c */ /* 0x000fe20003f05270 */
[----:B------:R-:W-:Y:S01]  /*72b0*/  UIADD3 UR8, UR8, 0x12100, URZ ;  /* 0x0001210008087890 */ /* 0x000fe2000fffe03f */
[----:B------:R-:W-:Y:S01]  /*72c0*/  VIADD R4, R4, 0x40 ;  /* 0x0000004004047836 */ /* 0x000fe20000000000 */
[----:B------:R-:W-:Y:S01]  /*72d0*/  UMOV UR21, 0xff0000 ;  /* 0x00ff000000157882 */ /* 0x000fe20000000000 */
[----:B------:R-:W-:Y:S01]  /*72e0*/  UMOV UR17, UR25 ;  /* 0x0000001900117c82 */ /* 0x000fe20008000000 */
[----:B------:R-:W-:Y:S01]  /*72f0*/  UMOV UR20, UR28 ;  /* 0x0000001c00147c82 */ /* 0x000fe20008000000 */
[----:B------:R-:W-:Y:S01]  /*7300*/  UMOV UR9, UR25 ;  /* 0x0000001900097c82 */ /* 0x000fe20008000000 */
[----:B------:R-:W-:Y:S01]  /*7310*/  UMOV UR11, UR19 ;  /* 0x00000013000b7c82 */ /* 0x000fe20008000000 */
[----:B------:R0:W-:Y:S01]  /*7320*/  UTMALDG.3D [UR24], [UR4], desc[UR6] ;  /* 0x00000618040075b4 */ /* 0x0001e20008011000 */
[----:B------:R-:W-:Y:S01]  /*7330*/  UMOV UR12, UR28 ;  /* 0x0000001c000c7c82 */ /* 0x000fe20008000000 */
[----:B------:R-:W-:Y:S01]  /*7340*/  SEL R14, RZ, 0x1, P0 ;  /* 0x00000001ff0e7807 */ /* 0x000fe20000000000 */
[----:B------:R-:W-:Y:S01]  /*7350*/  VIADD R25, R25, 0x40 ;  /* 0x0000004019197836 */ /* 0x000fe20000000000 */
[----:B------:R-:W-:-:S02]  /*7360*/  SEL R15, R15, RZ, P0 ;  /* 0x000000ff0f0f7207 */ /* 0x000fc40000000000 */
[----:B------:R-:W-:Y:S01]  /*7370*/  LOP3.LUT R7, R7, R14, RZ, 0x3c, !PT ;  /* 0x0000000e07077212 */ /* 0x000fe200078e3cff */
[----:B------:R0:W-:Y:S01]  /*7380*/  UTMALDG.3D.MULTICAST [UR16], [UR30], UR21, desc[UR6] ;  /* 0x000006101e0073b4 */ /* 0x0001e20008011815 */
[----:B------:R0:W-:Y:S02]  /*7390*/  UTMALDG.3D.MULTICAST [UR8], [UR30], UR21, desc[UR6] ;  /* 0x000006081e0073b4 */ /* 0x0001e40008011815 */
[----:B0-----:R-:W-:Y:S05]  /*73a0*/  @P1 BRA `(.L_x_172) ;  /* 0xfffffffc00281947 */ /* 0x001fea000383ffff */
.L_x_169:
[----:B------:R-:W-:Y:S05]  /*73b0*/  BSYNC B1 ;  /* 0x0000000000017941 */ /* 0x000fea0003800000 */
.L_x_168:
[----:B------:R-:W-:Y:S01]  /*73c0*/  LOP3.LUT P1, RZ, R10, 0xff, RZ, 0xc0, !PT ;  /* 0x000000ff0aff7812 */ /* 0x000fe2000782c0ff */
[----:B------:R-:W-:Y:S01]  /*73d0*/  IMAD.IADD R8, R9, 0x1, R8 ;  /* 0x0000000109087824 */ /* 0x000fe200078e0208 */
[----:B------:R-:W-:Y:S01]  /*73e0*/  IADD3 R16, P2, R16, UR36, RZ ;  /* 0x0000002410107c10 */ /* 0x000fe2000ff5e0ff */
[----:B------:R-:W-:Y:S01]  /*73f0*/  ULDC.64 UR4, c[0x0][0x650] ;  /* 0x0001940000047ab9 */ /* 0x000fe20000000a00 */
[----:B------:R-:W-:Y:S01]  /*7400*/  BSSY B1, `(.L_x_173) ;  /* 0x000006d000017945 */ /* 0x000fe20003800000 */
[----:B------:R-:W-:Y:S01]  /*7410*/  IMAD.MOV.U32 R21, RZ, RZ, -0x1 ;  /* 0xffffffffff157424 */ /* 0x000fe200078e00ff */
[----:B------:R-:W-:Y:S01]  /*7420*/  SHF.R.U32.HI R4, RZ, 0x2, R8 ;  /* 0x00000002ff047819 */ /* 0x000fe20000011608 */
[----:B------:R-:W-:Y:S01]  /*7430*/  IMAD.MOV.U32 R20, RZ, RZ, -0x1 ;  /* 0xffffffffff147424 */ /* 0x000fe200078e00ff */
[----:B------:R-:W-:Y:S02]  /*7440*/  ISETP.GT.U32.AND P0, PT, R8, 0x3, PT ;  /* 0x000000030800780c */ /* 0x000fe40003f04070 */
[----:B------:R-:W-:-:S02]  /*7450*/  LOP3.LUT R4, R4, 0x1, RZ, 0xc0, !PT ;  /* 0x0000000104047812 */ /* 0x000fc400078ec0ff */
[----:B------:R-:W-:Y:S01]  /*7460*/  ISETP.LT.U32.AND P0, PT, R9, 0x4, P0 ;  /* 0x000000040900780c */ /* 0x000fe20000701070 */
[----:B------:R-:W0:Y:S01]  /*7470*/  @P1 S2R R6, SR_CgaCtaId ;  /* 0x0000000000061919 */ /* 0x000e220000008800 */
[----:B------:R-:W-:Y:S02]  /*7480*/  @P1 MOV R5, 0x400 ;  /* 0x0000040000051802 */ /* 0x000fe40000000f00 */
[----:B------:R-:W-:Y:S02]  /*7490*/  IADD3.X R17, R17, UR42, RZ, P2, !PT ;  /* 0x0000002a11117c10 */ /* 0x000fe400097fe4ff */
[----:B------:R-:W-:Y:S02]  /*74a0*/  ISETP.GE.U32.AND P2, PT, R16, UR4, PT ;  /* 0x0000000410007c0c */ /* 0x000fe4000bf46070 */
[----:B------:R-:W-:Y:S02]  /*74b0*/  LOP3.LUT R8, R8, 0x3, RZ, 0xc0, !PT ;  /* 0x0000000308087812 */ /* 0x000fe400078ec0ff */
[----:B------:R-:W-:-:S02]  /*74c0*/  PRMT R10, RZ, 0x7610, R10 ;  /* 0x00007610ff0a7816 */ /* 0x000fc4000000000a */
[----:B0-----:R-:W-:Y:S01]  /*74d0*/  @P1 LEA R5, R6, R5, 0x18 ;  /* 0x0000000506051211 */ /* 0x001fe200078ec0ff */
[----:B------:R-:W-:-:S03]  /*74e0*/  IMAD.MOV.U32 R6, RZ, RZ, -0x1 ;  /* 0xffffffffff067424 */ /* 0x000fc600078e00ff */
[----:B------:R0:W-:Y:S01]  /*74f0*/  @P1 SYNCS.ARRIVE.TRANS64.A1T0 RZ, [R5+URZ+0x58], RZ ;  /* 0x000058ff05ff19a7 */ /* 0x0001e2000810003f */
[----:B------:R-:W-:Y:S02]  /*7500*/  ISETP.NE.U32.AND P1, PT, R4, 0x1, PT ;  /* 0x000000010400780c */ /* 0x000fe40003f25070 */
[----:B------:R-:W-:Y:S02]  /*7510*/  SEL R4, RZ, 0x1, !P0 ;  /* 0x00000001ff047807 */ /* 0x000fe40004000000 */
[----:B------:R-:W-:Y:S02]  /*7520*/  ISETP.GE.U32.AND.EX P0, PT, R17, UR5, PT, P2 ;  /* 0x0000000511007c0c */ /* 0x000fe4000bf06120 */
[----:B------:R-:W-:-:S04]  /*7530*/  ISETP.GT.U32.AND P1, PT, R9, 0x3, !P1 ;  /* 0x000000030900780c */ /* 0x000fc80004f24070 */
[----:B0-----:R-:W-:-:S04]  /*7540*/  SEL R5, RZ, 0x1, !P1 ;  /* 0x00000001ff057807 */ /* 0x001fc80004800000 */
[--C-:B------:R-:W-:Y:S02]  /*7550*/  LOP3.LUT R3, R5, R3, R4.reuse, 0x96, !PT ;  /* 0x0000000305037212 */ /* 0x100fe400078e9604 */
[----:B------:R-:W-:Y:S01]  /*7560*/  PRMT R4, RZ, 0x7610, R4 ;  /* 0x00007610ff047816 */ /* 0x000fe20000000004 */
[----:B------:R-:W-:Y:S06]  /*7570*/  @P0 BRA `(.L_x_174) ;  /* 0x0000000400540947 */ /* 0x000fec0003800000 */
[----:B------:R-:W0:Y:S01]  /*7580*/  S2R R15, SR_CTAID.X ;  /* 0x00000000000f7919 */ /* 0x000e220000002500 */
[----:B------:R-:W-:Y:S01]  /*7590*/  ULDC.64 UR4, c[0x0][0x628] ;  /* 0x00018a0000047ab9 */ /* 0x000fe20000000a00 */
[----:B------:R-:W-:Y:S01]  /*75a0*/  ULDC UR7, c[0x0][0x630] ;  /* 0x00018c0000077ab9 */ /* 0x000fe20000000800 */
[----:B------:R-:W-:Y:S01]  /*75b0*/  ISETP.NE.U32.AND P0, PT, RZ, UR4, PT ;  /* 0x00000004ff007c0c */ /* 0x000fe2000bf05070 */
[----:B------:R-:W1:Y:S01]  /*75c0*/  S2R R20, SR_CTAID.Y ;  /* 0x0000000000147919 */ /* 0x000e620000002600 */
[----:B------:R-:W-:Y:S01]  /*75d0*/  ULDC UR8, c[0x0][0x150] ;  /* 0x0000540000087ab9 */ /* 0x000fe20000000800 */
[----:B------:R-:W-:Y:S01]  /*75e0*/  IMAD.MOV.U32 R4, RZ, RZ, R16 ;  /* 0x000000ffff047224 */ /* 0x000fe200078e0010 */
[----:B------:R-:W-:Y:S01]  /*75f0*/  ISETP.NE.AND.EX P0, PT, RZ, UR5, PT, P0 ;  /* 0x00000005ff007c0c */ /* 0x000fe2000bf05300 */
[----:B------:R-:W-:Y:S01]  /*7600*/  IMAD.MOV.U32 R5, RZ, RZ, R17 ;  /* 0x000000ffff057224 */ /* 0x000fe200078e0011 */
[----:B0-----:R-:W-:-:S11]  /*7610*/  I2FP.F32.U32 R22, R15 ;  /* 0x0000000f00167245 */ /* 0x001fd60000201000 */
[----:B------:R-:W-:Y:S05]  /*7620*/  @!P0 BRA `(.L_x_175) ;  /* 0x0000000000288947 */ /* 0x000fea0003800000 */
[----:B------:R-:W-:Y:S02]  /*7630*/  ULDC UR6, c[0x0][0x634] ;  /* 0x00018d0000067ab9 */ /* 0x000fe40000000800 */
[----:B------:R-:W-:-:S05]  /*7640*/  IADD3 R5, P0, R16, UR6, RZ ;  /* 0x0000000610057c10 */ /* 0x000fca000ff1e0ff */
[----:B------:R-:W-:-:S04]  /*7650*/  IMAD.X R21, RZ, RZ, R17, P0 ;  /* 0x000000ffff157224 */ /* 0x000fc800000e0611 */
[----:B------:R-:W-:-:S04]  /*7660*/  IMAD.WIDE.U32 R6, R21, UR4, RZ ;  /* 0x0000000415067c25 */ /* 0x000fc8000f8e00ff */
[----:B------:R-:W-:-:S04]  /*7670*/  IMAD.WIDE.U32 R6, P0, R5, UR5, R6 ;  /* 0x0000000505067c25 */ /* 0x000fc8000f800006 */
[----:B------:R-:W-:-:S04]  /*7680*/  IMAD.WIDE.U32 R4, R5, UR4, RZ ;  /* 0x0000000405047c25 */ /* 0x000fc8000f8e00ff */
[----:B------:R-:W-:Y:S01]  /*7690*/  IMAD.MOV.U32 R4, RZ, RZ, R7 ;  /* 0x000000ffff047224 */ /* 0x000fe200078e0007 */
[----:B------:R-:W-:Y:S01]  /*76a0*/  IADD3 RZ, P1, R5, R6, RZ ;  /* 0x0000000605ff7210 */ /* 0x000fe20007f3e0ff */
[----:B------:R-:W-:-:S04]  /*76b0*/  IMAD.X R5, RZ, RZ, RZ, P0 ;  /* 0x000000ffff057224 */ /* 0x000fc800000e06ff */
[----:B------:R-:W-:-:S08]  /*76c0*/  IMAD.WIDE.U32.X R4, R21, UR5, R4, P1 ;  /* 0x0000000515047c25 */ /* 0x000fd000088e0404 */
.L_x_175:
[--C-:B------:R-:W-:Y:S01]  /*76d0*/  SHF.R.U64 R14, R4, UR7, R5.reuse ;  /* 0x00000007040e7c19 */ /* 0x100fe20008001205 */
[----:B------:R-:W-:Y:S01]  /*76e0*/  FMUL R22, R22, UR8 ;  /* 0x0000000816167c20 */ /* 0x000fe20008400000 */
[----:B------:R-:W-:Y:S01]  /*76f0*/  SHF.R.U32.HI R4, RZ, UR7, R5 ;  /* 0x00000007ff047c19 */ /* 0x000fe20008011605 */
[----:B------:R-:W0:Y:S01]  /*7700*/  LDC R6, c[0x0][0x144] ;  /* 0x00005100ff067b82 */ /* 0x000e220000000800 */
[----:B------:R-:W-:Y:S01]  /*7710*/  IADD3 R5, P0, RZ, -R14, RZ ;  /* 0x8000000eff057210 */ /* 0x000fe20007f1e0ff */
[----:B------:R-:W-:Y:S01]  /*7720*/  ULDC UR6, c[0x0][0x154] ;  /* 0x0000550000067ab9 */ /* 0x000fe20000000800 */
[----:B-1----:R-:W-:Y:S01]  /*7730*/  I2FP.F32.U32 R7, R20 ;  /* 0x0000001400077245 */ /* 0x002fe20000201000 */
[----:B------:R-:W1:Y:S01]  /*7740*/  F2I.U32.TRUNC.NTZ R22, R22 ;  /* 0x0000001600167305 */ /* 0x000e62000020f000 */
[----:B------:R-:W-:Y:S01]  /*7750*/  ULDC.64 UR4, c[0x0][0x620] ;  /* 0x0001880000047ab9 */ /* 0x000fe20000000a00 */
[----:B------:R-:W-:Y:S01]  /*7760*/  IMAD.X R4, RZ, RZ, ~R4, P0 ;  /* 0x000000ffff047224 */ /* 0x000fe200000e0e04 */
[----:B------:R-:W-:Y:S01]  /*7770*/  ISETP.NE.AND P2, PT, R2, 0x1, PT ;  /* 0x000000010200780c */ /* 0x000fe20003f45270 */
[----:B------:R-:W-:Y:S01]  /*7780*/  FMUL R23, R7, UR6 ;  /* 0x0000000607177c20 */ /* 0x000fe20008400000 */
[----:B------:R-:W2:Y:S01]  /*7790*/  LDC R25, c[0x0][0x148] ;  /* 0x00005200ff197b82 */ /* 0x000ea20000000800 */
[----:B------:R-:W-:Y:S01]  /*77a0*/  IMAD R4, R4, UR4, RZ ;  /* 0x0000000404047c24 */ /* 0x000fe2000f8e02ff */
[----:B------:R-:W-:-:S02]  /*77b0*/  ULDC.64 UR6, c[0x0][0x640] ;  /* 0x0001900000067ab9 */ /* 0x000fc40000000a00 */
[----:B------:R-:W-:Y:S01]  /*77c0*/  ISETP.NE.U32.AND P0, PT, RZ, UR6, PT ;  /* 0x00000006ff007c0c */ /* 0x000fe2000bf05070 */
[----:B------:R-:W3:Y:S01]  /*77d0*/  F2I.U32.TRUNC.NTZ R23, R23 ;  /* 0x0000001700177305 */ /* 0x000ee2000020f000 */
[C---:B------:R-:W-:Y:S02]  /*77e0*/  IMAD R7, R5.reuse, UR5, R4 ;  /* 0x0000000505077c24 */ /* 0x040fe4000f8e0204 */
[----:B------:R-:W-:Y:S01]  /*77f0*/  IMAD.WIDE.U32 R4, R5, UR4, R16 ;  /* 0x0000000405047c25 */ /* 0x000fe2000f8e0010 */
[----:B------:R-:W-:Y:S01]  /*7800*/  ULDC UR4, c[0x0][0x618] ;  /* 0x0001860000047ab9 */ /* 0x000fe20000000800 */
[----:B------:R-:W-:Y:S02]  /*7810*/  ISETP.NE.AND.EX P0, PT, RZ, UR7, PT, P0 ;  /* 0x00000007ff007c0c */ /* 0x000fe4000bf05300 */
[----:B------:R-:W-:Y:S02]  /*7820*/  IMAD.IADD R5, R5, 0x1, R7 ;  /* 0x0000000105057824 */ /* 0x000fe400078e0207 */
[----:B-1----:R-:W-:-:S03]  /*7830*/  IMAD.MOV R22, RZ, RZ, -R22 ;  /* 0x000000ffff167224 */ /* 0x002fc600078e0a16 */
[----:B------:R-:W-:Y:S01]  /*7840*/  SHF.R.U64 R21, R4, UR4, R5 ;  /* 0x0000000404157c19 */ /* 0x000fe20008001205 */
[----:B0-----:R-:W-:Y:S01]  /*7850*/  IMAD R15, R6, R22, R15 ;  /* 0x00000016060f7224 */ /* 0x001fe200078e020f */
[----:B------:R-:W-:Y:S01]  /*7860*/  SHF.R.U32.HI R4, RZ, UR4, R5 ;  /* 0x00000004ff047c19 */ /* 0x000fe20008011605 */
[----:B------:R-:W-:Y:S01]  /*7870*/  ULDC UR4, c[0x0][0x608] ;  /* 0x0001820000047ab9 */ /* 0x000fe20000000800 */
[----:B---3--:R-:W-:Y:S02]  /*7880*/  IMAD.MOV R6, RZ, RZ, -R23 ;  /* 0x000000ffff067224 */ /* 0x008fe400078e0a17 */
[--C-:B------:R-:W-:Y:S02]  /*7890*/  SHF.R.U64 R22, R21, UR4, R4.reuse ;  /* 0x0000000415167c19 */ /* 0x100fe40008001204 */
[----:B------:R-:W-:Y:S01]  /*78a0*/  SHF.R.U32.HI R5, RZ, UR4, R4 ;  /* 0x00000004ff057c19 */ /* 0x000fe20008011604 */
[----:B------:R-:W-:Y:S01]  /*78b0*/  ULDC UR4, c[0x0][0x658] ;  /* 0x0001960000047ab9 */ /* 0x000fe20000000800 */
[----:B--2---:R-:W-:-:S02]  /*78c0*/  @P2 IMAD R15, R25, R6, R20 ;  /* 0x00000006190f2224 */ /* 0x004fc400078e0214 */
[--C-:B------:R-:W-:Y:S02]  /*78d0*/  SHF.R.U64 R20, R22, UR4, R5.reuse ;  /* 0x0000000416147c19 */ /* 0x100fe40008001205 */
[----:B------:R-:W-:-:S03]  /*78e0*/  SHF.R.U32.HI R23, RZ, UR4, R5 ;  /* 0x00000004ff177c19 */ /* 0x000fc60008011605 */
[----:B------:R-:W-:Y:S02]  /*78f0*/  IMAD.MOV.U32 R6, RZ, RZ, R20 ;  /* 0x000000ffff067224 */ /* 0x000fe400078e0014 */
[----:B------:R-:W-:Y:S01]  /*7900*/  IMAD.MOV.U32 R5, RZ, RZ, R23 ;  /* 0x000000ffff057224 */ /* 0x000fe200078e0017 */
[----:B------:R-:W-:Y:S06]  /*7910*/  @!P0 BRA `(.L_x_176) ;  /* 0x00000000002c8947 */ /* 0x000fec0003800000 */
        /* <DEDUP_REMOVED lines=9> */
[----:B------:R-:W-:-:S04]  /*79b0*/  IMAD.WIDE.U32.X R4, R23, UR7, R4, P1 ;  /* 0x0000000717047c25 */ /* 0x000fc800088e0404 */
[----:B------:R-:W-:-:S07]  /*79c0*/  IMAD.MOV.U32 R6, RZ, RZ, R4 ;  /* 0x000000ffff067224 */ /* 0x000fce00078e0004 */
.L_x_176:
[----:B------:R-:W-:Y:S01]  /*79d0*/  ULDC UR4, c[0x0][0x648] ;  /* 0x0001920000047ab9 */ /* 0x000fe20000000800 */
[----:B------:R-:W-:Y:S01]  /*79e0*/  LOP3.LUT R4, R22, UR14, RZ, 0xc0, !PT ;  /* 0x0000000e16047c12 */ /* 0x000fe2000f8ec0ff */
[----:B------:R-:W-:Y:S01]  /*79f0*/  ULDC UR5, c[0x0][0x610] ;  /* 0x0001840000057ab9 */ /* 0x000fe20000000800 */
[----:B------:R-:W-:Y:S01]  /*7a00*/  SHF.R.U64 R5, R6, UR4, R5 ;  /* 0x0000000406057c19 */ /* 0x000fe20008001205 */
[----:B------:R-:W-:Y:S01]  /*7a10*/  ULDC UR4, c[0x0][0x638] ;  /* 0x00018e0000047ab9 */ /* 0x000fe20000000800 */
[----:B------:R-:W-:-:S03]  /*7a20*/  LOP3.LUT R21, R21, UR13, RZ, 0xc0, !PT ;  /* 0x0000000d15157c12 */ /* 0x000fc6000f8ec0ff */
[----:B------:R-:W-:Y:S02]  /*7a30*/  IMAD.MOV R7, RZ, RZ, -R5 ;  /* 0x000000ffff077224 */ /* 0x000fe400078e0a05 */
[----:B------:R-:W-:Y:S02]  /*7a40*/  IMAD R4, R5, UR15, R4 ;  /* 0x0000000f05047c24 */ /* 0x000fe4000f8e0204 */
[----:B------:R-:W-:Y:S01]  /*7a50*/  IMAD R20, R7, UR4, R20 ;  /* 0x0000000407147c24 */ /* 0x000fe2000f8e0214 */
[----:B------:R-:W-:Y:S01]  /*7a60*/  ULDC UR4, c[0x0][0x600] ;  /* 0x0001800000047ab9 */ /* 0x000fe20000000800 */
[----:B------:R-:W-:Y:S02]  /*7a70*/  IMAD R15, R4, UR5, R15 ;  /* 0x00000005040f7c24 */ /* 0x000fe4000f8e020f */
[----:B------:R-:W-:Y:S02]  /*7a80*/  IMAD R6, R20, UR4, R21 ;  /* 0x0000000414067c24 */ /* 0x000fe4000f8e0215 */
[----:B------:R-:W-:-:S03]  /*7a90*/  IMAD.MOV.U32 R4, RZ, RZ, 0x1 ;  /* 0x00000001ff047424 */ /* 0x000fc600078e00ff */
[----:B------:R-:W-:Y:S02]  /*7aa0*/  SEL R20, R6, R15, !P2 ;  /* 0x0000000f06147207 */ /* 0x000fe40005000000 */
[----:B------:R-:W-:Y:S01]  /*7ab0*/  SEL R21, R15, R6, !P2 ;  /* 0x000000060f157207 */ /* 0x000fe20005000000 */
[----:B------:R-:W-:-:S07]  /*7ac0*/  IMAD.MOV.U32 R6, RZ, RZ, R14 ;  /* 0x000000ffff067224 */ /* 0x000fce00078e000e */
.L_x_174:
[----:B------:R-:W-:Y:S05]  /*7ad0*/  BSYNC B1 ;  /* 0x0000000000017941 */ /* 0x000fea0003800000 */
.L_x_173:
[----:B------:R-:W-:-:S13]  /*7ae0*/  LOP3.LUT P0, RZ, R4, 0xff, RZ, 0xc0, !PT ;  /* 0x000000ff04ff7812 */ /* 0x000fda000780c0ff */
[----:B------:R-:W-:Y:S05]  /*7af0*/  @P0 BRA `(.L_x_177) ;  /* 0xfffffff400140947 */ /* 0x000fea000383ffff */
[----:B------:R-:W-:Y:S05]  /*7b00*/  BSYNC B0 ;  /* 0x0000000000007941 */ /* 0x000fea0003800000 */
.L_x_166:
[----:B------:R-:W-:-:S03]  /*7b10*/  UMOV UR4, 0xffffffff ;  /* 0xffffffff00047882 */ /* 0x000fc60000000000 */
[----:B------:R-:W-:Y:S05]  /*7b20*/  BRA.DIV UR4, `(.L_x_178) ;  /* 0x0000000604147947 */ /* 0x000fea000b800000 */
[----:B------:R-:W-:-:S13]  /*7b30*/  ELECT P6, URZ, PT ;  /* 0x00000000003f782f */ /* 0x000fda00038c0000 */
.L_x_192:
[----:B------:R-:W-:Y:S04]  /*7b40*/  BSSY B0, `(.L_x_179) ;  /* 0x000002b000007945 */ /* 0x000fe80003800000 */
[----:B------:R-:W-:Y:S05]  /*7b50*/  @!P6 BRA `(.L_x_180) ;  /* 0x0000000000a4e947 */ /* 0x000fea0003800000 */
[----:B------:R-:W-:-:S04]  /*7b60*/  LOP3.LUT R18, R18, 0x2, RZ, 0xfc, !PT ;  /* 0x0000000212127812 */ /* 0x000fc800078efcff */
[----:B------:R-:W-:-:S13]  /*7b70*/  ISETP.NE.AND P0, PT, R18, 0x3, PT ;  /* 0x000000031200780c */ /* 0x000fda0003f05270 */
[----:B------:R-:W-:Y:S05]  /*7b80*/  @!P0 BRA `(.L_x_181) ;  /* 0x0000000000048947 */ /* 0x000fea0003800000 */
[----:B------:R-:W-:Y:S01]  /*7b90*/  BPT.TRAP 0x1 ;  /* 0x000000040000795c */ /* 0x000fe20000300000 */
.L_x_181:
[----:B------:R-:W0:Y:S01]  /*7ba0*/  S2R R5, SR_CgaCtaId ;  /* 0x0000000000057919 */ /* 0x000e220000008800 */
[----:B------:R-:W-:Y:S02]  /*7bb0*/  MOV R0, 0x400 ;  /* 0x0000040000007802 */ /* 0x000fe40000000f00 */
[----:B------:R-:W-:Y:S02]  /*7bc0*/  SHF.L.U32 R2, R3, 0x1f, RZ ;  /* 0x0000001f03027819 */ /* 0x000fe400000006ff */
[----:B0-----:R-:W-:-:S05]  /*7bd0*/  LEA R5, R5, R0, 0x18 ;  /* 0x0000000005057211 */ /* 0x001fca00078ec0ff */
[----:B------:R-:W-:-:S04]  /*7be0*/  VIADD R5, R5, 0x20 ;  /* 0x0000002005057836 */ /* 0x000fc80000000000 */
[C---:B------:R-:W-:Y:S02]  /*7bf0*/  IMAD R7, R8.reuse, 0x8, R5 ;  /* 0x0000000808077824 */ /* 0x040fe400078e0205 */
[----:B------:R-:W-:Y:S02]  /*7c00*/  VIADD R8, R8, 0x1 ;  /* 0x0000000108087836 */ /* 0x000fe40000000000 */
[----:B------:R-:W0:Y:S03]  /*7c10*/  SYNCS.PHASECHK.TRANS64.TRYWAIT P0, [R7+URZ], R2 ;  /* 0x00000002070075a7 */ /* 0x000e26000800017f */
[----:B------:R-:W-:-:S04]  /*7c20*/  ISETP.NE.AND P1, PT, R8, 0x4, PT ;  /* 0x000000040800780c */ /* 0x000fc80003f25270 */
[----:B------:R-:W-:Y:S02]  /*7c30*/  SEL R0, RZ, 0x1, P1 ;  /* 0x00000001ff007807 */ /* 0x000fe40000800000 */
[----:B------:R-:W-:Y:S02]  /*7c40*/  SEL R8, R8, RZ, P1 ;  /* 0x000000ff08087207 */ /* 0x000fe40000800000 */
[----:B------:R-:W-:-:S03]  /*7c50*/  LOP3.LUT R9, R3, R0, RZ, 0x3c, !PT ;  /* 0x0000000003097212 */ /* 0x000fc600078e3cff */
[----:B------:R-:W-:Y:S01]  /*7c60*/  IMAD R6, R8, 0x8, R5 ;  /* 0x0000000808067824 */ /* 0x000fe200078e0205 */
[----:B------:R-:W-:Y:S01]  /*7c70*/  SHF.L.U32 R3, R9, 0x1f, RZ ;  /* 0x0000001f09037819 */ /* 0x000fe200000006ff */
[----:B0-----:R-:W-:Y:S06]  /*7c80*/  @!P0 BRA `(.L_x_182) ;  /* 0x0000000000dc8947 */ /* 0x001fec0003800000 */
.L_x_193:
[----:B------:R-:W1:Y:S01]  /*7c90*/  SYNCS.PHASECHK.TRANS64.TRYWAIT P0, [R6+URZ], R3 ;  /* 0x00000003060075a7 */ /* 0x000e62000800017f */
[----:B------:R-:W-:-:S05]  /*7ca0*/  VIADD R0, R8, 0x1 ;  /* 0x0000000108007836 */ /* 0x000fca0000000000 */
[----:B------:R-:W-:-:S04]  /*7cb0*/  ISETP.NE.AND P1, PT, R0, 0x4, PT ;  /* 0x000000040000780c */ /* 0x000fc80003f25270 */
[----:B0-----:R-:W-:Y:S02]  /*7cc0*/  SEL R2, RZ, 0x1, P1 ;  /* 0x00000001ff027807 */ /* 0x001fe40000800000 */
[----:B------:R-:W-:Y:S02]  /*7cd0*/  SEL R0, R0, RZ, P1 ;  /* 0x000000ff00007207 */ /* 0x000fe40000800000 */
[----:B------:R-:W-:-:S03]  /*7ce0*/  LOP3.LUT R9, R9, R2, RZ, 0x3c, !PT ;  /* 0x0000000209097212 */ /* 0x000fc600078e3cff */
[----:B------:R-:W-:Y:S01]  /*7cf0*/  IMAD R7, R0, 0x8, R5 ;  /* 0x0000000800077824 */ /* 0x000fe200078e0205 */
[----:B------:R-:W-:Y:S01]  /*7d00*/  SHF.L.U32 R4, R9, 0x1f, RZ ;  /* 0x0000001f09047819 */ /* 0x000fe200000006ff */
[----:B-1----:R-:W-:Y:S06]  /*7d10*/  @!P0 BRA `(.L_x_183) ;  /* 0x0000000000cc8947 */ /* 0x002fec0003800000 */
.L_x_194:
[----:B------:R-:W1:Y:S01]  /*7d20*/  SYNCS.PHASECHK.TRANS64.TRYWAIT P0, [R7+URZ], R4 ;  /* 0x00000004070075a7 */ /* 0x000e62000800017f */
[----:B------:R-:W-:-:S05]  /*7d30*/  VIADD R0, R0, 0x1 ;  /* 0x0000000100007836 */ /* 0x000fca0000000000 */
[----:B------:R-:W-:-:S04]  /*7d40*/  ISETP.NE.AND P1, PT, R0, 0x4, PT ;  /* 0x000000040000780c */ /* 0x000fc80003f25270 */
[----:B------:R-:W-:Y:S02]  /*7d50*/  SEL R2, RZ, 0x1, P1 ;  /* 0x00000001ff027807 */ /* 0x000fe40000800000 */
[----:B------:R-:W-:Y:S02]  /*7d60*/  SEL R0, R0, RZ, P1 ;  /* 0x000000ff00007207 */ /* 0x000fe40000800000 */
[----:B------:R-:W-:Y:S01]  /*7d70*/  LOP3.LUT R2, R9, R2, RZ, 0x3c, !PT ;  /* 0x0000000209027212 */ /* 0x000fe200078e3cff */
[----:B-1----:R-:W-:Y:S06]  /*7d80*/  @!P0 BRA `(.L_x_184) ;  /* 0x0000000000c48947 */ /* 0x002fec0003800000 */
.L_x_195:
[----:B------:R-:W-:Y:S01]  /*7d90*/  IMAD R5, R0, 0x8, R5 ;  /* 0x0000000800057824 */ /* 0x000fe200078e0205 */
[----:B------:R-:W-:-:S07]  /*7da0*/  SHF.L.U32 R0, R2, 0x1f, RZ ;  /* 0x0000001f02007819 */ /* 0x000fce00000006ff */
.L_x_185:
[----:B--2---:R2:W3:Y:S02]  /*7db0*/  SYNCS.PHASECHK.TRANS64.TRYWAIT P0, [R5+URZ], R0 ;  /* 0x00000000050075a7 */ /* 0x0044e4000800017f */
[----:B---3--:R-:W-:Y:S05]  /*7dc0*/  @!P0 NANOSLEEP.SYNCS 0x989680 ;  /* 0x009896800000895d */ /* 0x008fea0003900000 */
[----:B------:R-:W3:Y:S02]  /*7dd0*/  @!P0 SYNCS.PHASECHK.TRANS64 P0, [R5+URZ], R0 ;  /* 0x00000000050085a7 */ /* 0x000ee4000800007f */
[----:B---3--:R-:W-:Y:S05]  /*7de0*/  @!P0 BRA `(.L_x_185) ;  /* 0xfffffffc00f08947 */ /* 0x008fea000383ffff */
.L_x_180:
[----:B------:R-:W-:Y:S05]  /*7df0*/  BSYNC B0 ;  /* 0x0000000000007941 */ /* 0x000fea0003800000 */
.L_x_179:
[----:B------:R-:W-:Y:S05]  /*7e00*/  EXIT ;  /* 0x000000000000794d */ /* 0x000fea0003800000 */
.L_x_21:
[----:B-1----:R1:W2:Y:S02]  /*7e10*/  SYNCS.PHASECHK.TRANS64.TRYWAIT P1, [R3+URZ], R0 ;  /* 0x00000000030075a7 */ /* 0x0022a4000802017f */
[----:B--2---:R-:W-:Y:S05]  /*7e20*/  @!P1 NANOSLEEP.SYNCS 0x989680 ;  /* 0x009896800000995d */ /* 0x004fea0003900000 */
[----:B------:R-:W2:Y:S02]  /*7e30*/  @!P1 SYNCS.PHASECHK.TRANS64 P1, [R3+URZ], R0 ;  /* 0x00000000030095a7 */ /* 0x000ea4000802007f */
[----:B--2---:R-:W-:Y:S05]  /*7e40*/  @!P1 BRA `(.L_x_21) ;  /* 0xfffffffc00f09947 */ /* 0x004fea000383ffff */
[----:B------:R-:W-:Y:S05]  /*7e50*/  BRA `(.L_x_20) ;  /* 0xffffff9800547947 */ /* 0x000fea000383ffff */
.L_x_26:
[----:B-1----:R1:W2:Y:S02]  /*7e60*/  SYNCS.PHASECHK.TRANS64.TRYWAIT P1, [R5+URZ], R4 ;  /* 0x00000004050075a7 */ /* 0x0022a4000802017f */
[----:B--2---:R-:W-:Y:S05]  /*7e70*/  @!P1 NANOSLEEP.SYNCS 0x989680 ;  /* 0x009896800000995d */ /* 0x004fea0003900000 */
[----:B------:R-:W2:Y:S02]  /*7e80*/  @!P1 SYNCS.PHASECHK.TRANS64 P1, [R5+URZ], R4 ;  /* 0x00000004050095a7 */ /* 0x000ea4000802007f */
[----:B--2---:R-:W-:Y:S05]  /*7e90*/  @!P1 BRA `(.L_x_26) ;  /* 0xfffffffc00f09947 */ /* 0x004fea000383ffff */
[----:B------:R-:W-:Y:S05]  /*7ea0*/  BRA `(.L_x_25) ;  /* 0xffffff9c00307947 */ /* 0x000fea000383ffff */
.L_x_167:
[----:B------:R-:W-:Y:S01]  /*7eb0*/  BSSY B1, `(.L_x_186) ;  /* 0x0000006000017945 */ /* 0x000fe20003800000 */
[----:B------:R-:W-:-:S07]  /*7ec0*/  IMAD.MOV.U32 R15, RZ, RZ, -0x1 ;  /* 0xffffffffff0f7424 */ /* 0x000fce00078e00ff */
[----:B------:R-:W-:Y:S05]  /*7ed0*/  WARPSYNC.COLLECTIVE R15, `(.L_x_187) ;  /* 0x000000000f0c7348 */ /* 0x000fea0003c00000 */
[----:B------:R-:W-:Y:S02]  /*7ee0*/  ELECT P6, UR62, PT ;  /* 0x00000000003e782f */ /* 0x000fe400038c0000 */
[----:B------:R-:W-:Y:S01]  /*7ef0*/  MOV R14, UR62 ;  /* 0x0000003e000e7c02 */ /* 0x000fe20008000f00 */
[----:B------:R-:W-:Y:S10]  /*7f00*/  ENDCOLLECTIVE ;  /* 0x000000000000791b */ /* 0x000ff40003800000 */
.L_x_187:
[----:B------:R-:W-:Y:S05]  /*7f10*/  BSYNC B1 ;  /* 0x0000000000017941 */ /* 0x000fea0003800000 */
.L_x_186:
[----:B------:R-:W-:Y:S05]  /*7f20*/  BRA `(.L_x_188) ;  /* 0xfffffff000147947 */ /* 0x000fea000383ffff */
.L_x_170:
[----:B0-----:R0:W1:Y:S02]  /*7f30*/  SYNCS.PHASECHK.TRANS64.TRYWAIT P0, [R23+URZ+0x20], R14 ;  /* 0x0000200e170075a7 */ /* 0x001064000800017f */
[----:B-1----:R-:W-:Y:S05]  /*7f40*/  @!P0 NANOSLEEP.SYNCS 0x989680 ;  /* 0x009896800000895d */ /* 0x002fea0003900000 */
[----:B------:R-:W1:Y:S02]  /*7f50*/  @!P0 SYNCS.PHASECHK.TRANS64 P0, [R23+URZ+0x20], R14 ;  /* 0x0000200e170085a7 */ /* 0x000e64000800007f */
[----:B-1----:R-:W-:Y:S05]  /*7f60*/  @!P0 BRA `(.L_x_170) ;  /* 0xfffffffc00f08947 */ /* 0x002fea000383ffff */
[----:B------:R-:W-:Y:S05]  /*7f70*/  BRA `(.L_x_189) ;  /* 0xfffffff000587947 */ /* 0x000fea000383ffff */
.L_x_178:
[----:B------:R-:W-:Y:S01]  /*7f80*/  BSSY B0, `(.L_x_190) ;  /* 0x0000006000007945 */ /* 0x000fe20003800000 */
[----:B------:R-:W-:-:S07]  /*7f90*/  IMAD.MOV.U32 R15, RZ, RZ, -0x1 ;  /* 0xffffffffff0f7424 */ /* 0x000fce00078e00ff */
[----:B------:R-:W-:Y:S05]  /*7fa0*/  WARPSYNC.COLLECTIVE R15, `(.L_x_191) ;  /* 0x000000000f0c7348 */ /* 0x000fea0003c00000 */
[----:B------:R-:W-:Y:S02]  /*7fb0*/  ELECT P6, UR62, PT ;  /* 0x00000000003e782f */ /* 0x000fe400038c0000 */
[----:B------:R-:W-:Y:S01]  /*7fc0*/  MOV R14, UR62 ;  /* 0x0000003e000e7c02 */ /* 0x000fe20008000f00 */
[----:B------:R-:W-:Y:S10]  /*7fd0*/  ENDCOLLECTIVE ;  /* 0x000000000000791b */ /* 0x000ff40003800000 */
.L_x_191:
[----:B------:R-:W-:Y:S05]  /*7fe0*/  BSYNC B0 ;  /* 0x0000000000007941 */ /* 0x000fea0003800000 */
.L_x_190:
[----:B------:R-:W-:Y:S05]  /*7ff0*/  BRA `(.L_x_192) ;  /* 0xfffffff800d07947 */ /* 0x000fea000383ffff */
.L_x_182:
[----:B0-----:R0:W1:Y:S02]  /*8000*/  SYNCS.PHASECHK.TRANS64.TRYWAIT P0, [R7+URZ], R2 ;  /* 0x00000002070075a7 */ /* 0x001064000800017f */
[----:B-1----:R-:W-:Y:S05]  /*8010*/  @!P0 NANOSLEEP.SYNCS 0x989680 ;  /* 0x009896800000895d */ /* 0x002fea0003900000 */
[----:B------:R-:W1:Y:S02]  /*8020*/  @!P0 SYNCS.PHASECHK.TRANS64 P0, [R7+URZ], R2 ;  /* 0x00000002070085a7 */ /* 0x000e64000800007f */
[----:B-1----:R-:W-:Y:S05]  /*8030*/  @!P0 BRA `(.L_x_182) ;  /* 0xfffffffc00f08947 */ /* 0x002fea000383ffff */
[----:B------:R-:W-:Y:S05]  /*8040*/  BRA `(.L_x_193) ;  /* 0xfffffffc00107947 */ /* 0x000fea000383ffff */
.L_x_183:
[----:B0-----:R0:W1:Y:S02]  /*8050*/  SYNCS.PHASECHK.TRANS64.TRYWAIT P0, [R6+URZ], R3 ;  /* 0x00000003060075a7 */ /* 0x001064000800017f */
[----:B-1----:R-:W-:Y:S05]  /*8060*/  @!P0 NANOSLEEP.SYNCS 0x989680 ;  /* 0x009896800000895d */ /* 0x002fea0003900000 */
[----:B------:R-:W1:Y:S02]  /*8070*/  @!P0 SYNCS.PHASECHK.TRANS64 P0, [R6+URZ], R3 ;  /* 0x00000003060085a7 */ /* 0x000e64000800007f */
[----:B-1----:R-:W-:Y:S05]  /*8080*/  @!P0 BRA `(.L_x_183) ;  /* 0xfffffffc00f08947 */ /* 0x002fea000383ffff */
[----:B------:R-:W-:Y:S05]  /*8090*/  BRA `(.L_x_194) ;  /* 0xfffffffc00207947 */ /* 0x000fea000383ffff */
.L_x_184:
[----:B-1----:R1:W2:Y:S02]  /*80a0*/  SYNCS.PHASECHK.TRANS64.TRYWAIT P0, [R7+URZ], R4 ;  /* 0x00000004070075a7 */ /* 0x0022a4000800017f */
[----:B--2---:R-:W-:Y:S05]  /*80b0*/  @!P0 NANOSLEEP.SYNCS 0x989680 ;  /* 0x009896800000895d */ /* 0x004fea0003900000 */
[----:B------:R-:W2:Y:S02]  /*80c0*/  @!P0 SYNCS.PHASECHK.TRANS64 P0, [R7+URZ], R4 ;  /* 0x00000004070085a7 */ /* 0x000ea4000800007f */
[----:B--2---:R-:W-:Y:S05]  /*80d0*/  @!P0 BRA `(.L_x_184) ;  /* 0xfffffffc00f08947 */ /* 0x004fea000383ffff */
[----:B------:R-:W-:Y:S05]  /*80e0*/  BRA `(.L_x_195) ;  /* 0xfffffffc00287947 */ /* 0x000fea000383ffff */
.L_x_196:
[----:B------:R-:W-:-:S00]  /*80f0*/  BRA `(.L_x_196) ;  /* 0xfffffffc00fc7947 */ /* 0x000fc0000383ffff */
[----:B------:R-:W-:-:S00]  /*8100*/  NOP ;  /* 0x0000000000007918 */ /* 0x000fc00000000000 */
[----:B------:R-:W-:-:S00]  /*8110*/  NOP ;  /* 0x0000000000007918 */ /* 0x000fc00000000000 */
[----:B------:R-:W-:-:S00]  /*8120*/  NOP ;  /* 0x0000000000007918 */ /* 0x000fc00000000000 */
[----:B------:R-:W-:-:S00]  /*8130*/  NOP ;  /* 0x0000000000007918 */ /* 0x000fc00000000000 */
[----:B------:R-:W-:-:S00]  /*8140*/  NOP ;  /* 0x0000000000007918 */ /* 0x000fc00000000000 */
[----:B------:R-:W-:-:S00]  /*8150*/  NOP ;  /* 0x0000000000007918 */ /* 0x000fc00000000000 */
[----:B------:R-:W-:-:S00]  /*8160*/  NOP ;  /* 0x0000000000007918 */ /* 0x000fc00000000000 */
[----:B------:R-:W-:-:S00]  /*8170*/  NOP ;  /* 0x0000000000007918 */ /* 0x000fc00000000000 */
.L_x_197:


//--------------------- .nv.global.init           --------------------------
	.section	.nv.global.init,"aw",@progbits
.nv.global.init:
	.type		$str$22,@object
	.size		$str$22,($str$23 - $str$22)
$str$22:
        /*0000*/ 	.byte	0x6b, 0x5f, 0x74, 0x69, 0x6c, 0x65, 0x5f, 0x63, 0x6f, 0x75, 0x6e, 0x74, 0x20, 0x3e, 0x3d, 0x20
        /*0010*/ 	.byte	0x31, 0x00
	.type		$str$23,@object
	.size		$str$23,(__unnamed_1 - $str$23)
$str$23:
        /*0012*/ 	.byte	0x2f, 0x74, 0x6d, 0x70, 0x2f, 0x63, 0x75, 0x74, 0x6c, 0x61, 0x73, 0x73, 0x5f, 0x73, 0x77, 0x65
        /*0022*/ 	.byte	0x65, 0x70, 0x5f, 0x73, 0x72, 0x63, 0x2f, 0x69, 0x6e, 0x63, 0x6c, 0x75, 0x64, 0x65, 0x2f, 0x63
        /*0032*/ 	.byte	0x75, 0x74, 0x6c, 0x61, 0x73, 0x73, 0x2f, 0x67, 0x65, 0x6d, 0x6d, 0x2f, 0x63, 0x6f, 0x6c, 0x6c
        /*0042*/ 	.byte	0x65, 0x63, 0x74, 0x69, 0x76, 0x65, 0x2f, 0x73, 0x6d, 0x39, 0x30, 0x5f, 0x6d, 0x6d, 0x61, 0x5f
        /*0052*/ 	.byte	0x74, 0x6d, 0x61, 0x5f, 0x67, 0x6d, 0x6d, 0x61, 0x5f, 0x73, 0x73, 0x5f, 0x77, 0x61, 0x72, 0x70
        /*0062*/ 	.byte	0x73, 0x70, 0x65, 0x63, 0x69, 0x61, 0x6c, 0x69, 0x7a, 0x65, 0x64, 0x2e, 0x68, 0x70, 0x70, 0x00
	.type		__unnamed_1,@object
	.size		__unnamed_1,(.L_0 - __unnamed_1)
__unnamed_1:
        /*0072*/ 	.byte	0x76, 0x6f, 0x69, 0x64, 0x20, 0x63, 0x75, 0x74, 0x6c, 0x61, 0x73, 0x73, 0x3a, 0x3a, 0x67, 0x65
        /* <DEDUP_REMOVED lines=180> */
        /*0bc2*/ 	.byte	0x74, 0x69, 0x74, 0x79, 0x5d, 0x00
.L_0:


//--------------------- .nv.shared._ZN7cutlass13device_kernelINS_4gemm6kernel13GemmUniversalIN4cute5tupleIJiiiiEEENS1_10collective13CollectiveMmaINS1_34MainloopSm90TmaGmmaWarpSpecializedILi4ENS5_IJNS4_1CILi8EEENSA_ILi1EEESC_EEENS1_35KernelTmaWarpSpecializedCooperativeEEENS5_IJNSA_ILi128EEESG_NSA_ILi64EEEEEENS_6half_tENS5_IJlSC_lEEESJ_NS5_IJSC_llEEENS4_8TiledMMAINS4_8MMA_AtomIJNS4_4SM904GMMA26MMA_64x128x16_F32F16F16_SSILNSP_5MajorE0ELSR_1ELNSP_7ScaleInE1ELSS_1EEEEEENS4_6LayoutINS5_IJNSA_ILi2EEESC_SC_EEENS5_IJSC_NSA_ILi0EEESY_EEEEENS5_IJNS4_10UnderscoreES11_S11_EEEEENS4_13SM90_TMA_LOADENS4_14ComposedLayoutINS4_7SwizzleILi3ELi4ELi3EEENS4_18smem_ptr_flag_bitsILi16EEENSV_INS5_IJSB_SH_EEENS5_IJSH_SC_EEEEEEEvNS4_8identityENS4_23SM90_TMA_LOAD_MULTICASTENS15_IS17_S19_NSV_INS5_IJSH_SB_EEENS5_IJSC_SH_EEEEEEEvS1E_EENS_8epilogue10collective6detail29Sm90TmaWarpSpecializedAdapterINS1M_15DefaultEpilogueISJ_SK_SK_NS1L_6thread17LinearCombinationISJ_Li1EffLNS1Q_9ScaleType4KindE0ELNS_15FloatRoundStyleE2ESJ_EENS1_15EpilogueDefaultEEEEEvvEEEEvNT_6ParamsE --------------------------
	.section	.nv.shared._ZN7cutlass13device_kernelINS_4gemm6kernel13GemmUniversalIN4cute5tupleIJiiiiEEENS1_10collective13CollectiveMmaINS1_34MainloopSm90TmaGmmaWarpSpecializedILi4ENS5_IJNS4_1CILi8EEENSA_ILi1EEESC_EEENS1_35KernelTmaWarpSpecializedCooperativeEEENS5_IJNSA_ILi128EEESG_NSA_ILi64EEEEEENS_6half_tENS5_IJlSC_lEEESJ_NS5_IJSC_llEEENS4_8TiledMMAINS4_8MMA_AtomIJNS4_4SM904GMMA26MMA_64x128x16_F32F16F16_SSILNSP_5MajorE0ELSR_1ELNSP_7ScaleInE1ELSS_1EEEEEENS4_6LayoutINS5_IJNSA_ILi2EEESC_SC_EEENS5_IJSC_NSA_ILi0EEESY_EEEEENS5_IJNS4_10UnderscoreES11_S11_EEEEENS4_13SM90_TMA_LOADENS4_14ComposedLayoutINS4_7SwizzleILi3ELi4ELi3EEENS4_18smem_ptr_flag_bitsILi16EEENSV_INS5_IJSB_SH_EEENS5_IJSH_SC_EEEEEEEvNS4_8identityENS4_23SM90_TMA_LOAD_MULTICASTENS15_IS17_S19_NSV_INS5_IJSH_SB_EEENS5_IJSC_SH_EEEEEEEvS1E_EENS_8epilogue10collective6detail29Sm90TmaWarpSpecializedAdapterINS1M_15DefaultEpilogueISJ_SK_SK_NS1L_6thread17LinearCombinationISJ_Li1EffLNS1Q_9ScaleType4KindE0ELNS_15FloatRoundStyleE2ESJ_EENS1_15EpilogueDefaultEEEEEvvEEEEvNT_6ParamsE,"aw",@nobits
	.sectionflags	@""
	.align	16
	.zero		1024


//--------------------- .nv.shared.reserved.0     --------------------------
	.section	.nv.shared.reserved.0,"aw",@nobits
	.weak		__nv_reservedSMEM_offset_0_alias
	.size		__nv_reservedSMEM_offset_0_alias, 0, 0
	.other		__nv_reservedSMEM_offset_0_alias,@"STO_CUDA_RESERVED_SHARED STV_DEFAULT"
__nv_reservedSMEM_offset_0_alias:
	.zero		0


//--------------------- .nv.global                --------------------------
	.section	.nv.global,"aw",@nobits
.nv.global:
	.type		_ZN40_INTERNAL_00922bfa_4_k_cu_28cfc3f9_189354cute1_E,@object
	.size		_ZN40_INTERNAL_00922bfa_4_k_cu_28cfc3f9_189354cute1_E,(_ZN40_INTERNAL_00922bfa_4_k_cu_28cfc3f9_189354cuda3std3__45__cpo6cbeginE - _ZN40_INTERNAL_00922bfa_4_k_cu_28cfc3f9_189354cute1_E)
_ZN40_INTERNAL_00922bfa_4_k_cu_28cfc3f9_189354cute1_E:
	.zero		1
	.type		_ZN40_INTERNAL_00922bfa_4_k_cu_28cfc3f9_189354cuda3std3__45__cpo6cbeginE,@object
	.size		_ZN40_INTERNAL_00922bfa_4_k_cu_28cfc3f9_189354cuda3std3__45__cpo6cbeginE,(_ZN40_INTERNAL_00922bfa_4_k_cu_28cfc3f9_189354cuda3std3__48in_placeE - _ZN40_INTERNAL_00922bfa_4_k_cu_28cfc3f9_189354cuda3std3__45__cpo6cbeginE)
_ZN40_INTERNAL_00922bfa_4_k_cu_28cfc3f9_189354cuda3std3__45__cpo6cbeginE:
	.zero		1
	.type		_ZN40_INTERNAL_00922bfa_4_k_cu_28cfc3f9_189354cuda3std3__48in_placeE,@object
	.size		_ZN40_INTERNAL_00922bfa_4_k_cu_28cfc3f9_189354cuda3std3__48in_placeE,(_ZN40_INTERNAL_00922bfa_4_k_cu_28cfc3f9_189354cuda3std6ranges3__45__cpo9iter_moveE - _ZN40_INTERNAL_00922bfa_4_k_cu_28cfc3f9_189354cuda3std3__48in_placeE)
_ZN40_INTERNAL_00922bfa_4_k_cu_28cfc3f9_189354cuda3std3__48in_placeE:
	.zero		1
	.type		_ZN40_INTERNAL_00922bfa_4_k_cu_28cfc3f9_189354cuda3std6ranges3__45__cpo9iter_moveE,@object
	.size		_ZN40_INTERNAL_00922bfa_4_k_cu_28cfc3f9_189354cuda3std6ranges3__45__cpo9iter_moveE,(_ZN40_INTERNAL_00922bfa_4_k_cu_28cfc3f9_189354cuda3std3__45__cpo5beginE - _ZN40_INTERNAL_00922bfa_4_k_cu_28cfc3f9_189354cuda3std6ranges3__45__cpo9iter_moveE)
_ZN40_INTERNAL_00922bfa_4_k_cu_28cfc3f9_189354cuda3std6ranges3__45__cpo9iter_moveE:
	.zero		1
	.type		_ZN40_INTERNAL_00922bfa_4_k_cu_28cfc3f9_189354cuda3std3__45__cpo5beginE,@object
	.size		_ZN40_INTERNAL_00922bfa_4_k_cu_28cfc3f9_189354cuda3std3__45__cpo5beginE,(_ZN40_INTERNAL_00922bfa_4_k_cu_28cfc3f9_189354cuda3std3__442_GLOBAL__N__00922bfa_4_k_cu_28cfc3f9_189356ignoreE - _ZN40_INTERNAL_00922bfa_4_k_cu_28cfc3f9_189354cuda3std3__45__cpo5beginE)
_ZN40_INTERNAL_00922bfa_4_k_cu_28cfc3f9_189354cuda3std3__45__cpo5beginE:
	.zero		1
	.type		_ZN40_INTERNAL_00922bfa_4_k_cu_28cfc3f9_189354cuda3std3__442_GLOBAL__N__00922bfa_4_k_cu_28cfc3f9_189356ignoreE,@object
	.size		_ZN40_INTERNAL_00922bfa_4_k_cu_28cfc3f9_189354cuda3std3__442_GLOBAL__N__00922bfa_4_k_cu_28cfc3f9_189356ignoreE,(_ZN40_INTERNAL_00922bfa_4_k_cu_28cfc3f9_189354cute7productE - _ZN40_INTERNAL_00922bfa_4_k_cu_28cfc3f9_189354cuda3std3__442_GLOBAL__N__00922bfa_4_k_cu_28cfc3f9_189356ignoreE)
_ZN40_INTERNAL_00922bfa_4_k_cu_28cfc3f9_189354cuda3std3__442_GLOBAL__N__00922bfa_4_k_cu_28cfc3f9_189356ignoreE:
	.zero		1
	.type		_ZN40_INTERNAL_00922bfa_4_k_cu_28cfc3f9_189354cute7productE,@object
	.size		_ZN40_INTERNAL_00922bfa_4_k_cu_28cfc3f9_189354cute7productE,(_ZN40_INTERNAL_00922bfa_4_k_cu_28cfc3f9_189354cuda3std3__45__cpo3endE - _ZN40_INTERNAL_00922bfa_4_k_cu_28cfc3f9_189354cute7productE)
_ZN40_INTERNAL_00922bfa_4_k_cu_28cfc3f9_189354cute7productE:
	.zero		1
	.type		_ZN40_INTERNAL_00922bfa_4_k_cu_28cfc3f9_189354cuda3std3__45__cpo3endE,@object
	.size		_ZN40_INTERNAL_00922bfa_4_k_cu_28cfc3f9_189354cuda3std3__45__cpo3endE,(_ZN40_INTERNAL_00922bfa_4_k_cu_28cfc3f9_189354cuda3std3__419piecewise_constructE - _ZN40_INTERNAL_00922bfa_4_k_cu_28cfc3f9_189354cuda3std3__45__cpo3endE)
_ZN40_INTERNAL_00922bfa_4_k_cu_28cfc3f9_189354cuda3std3__45__cpo3endE:
	.zero		1
	.type		_ZN40_INTERNAL_00922bfa_4_k_cu_28cfc3f9_189354cuda3std3__419piecewise_constructE,@object
	.size		_ZN40_INTERNAL_00922bfa_4_k_cu_28cfc3f9_189354cuda3std3__419piecewise_constructE,(_ZN40_INTERNAL_00922bfa_4_k_cu_28cfc3f9_189354cuda3std3__45__cpo4cendE - _ZN40_INTERNAL_00922bfa_4_k_cu_28cfc3f9_189354cuda3std3__419piecewise_constructE)
_ZN40_INTERNAL_00922bfa_4_k_cu_28cfc3f9_189354cuda3std3__419piecewise_constructE:
	.zero		1
	.type		_ZN40_INTERNAL_00922bfa_4_k_cu_28cfc3f9_189354cuda3std3__45__cpo4cendE,@object
	.size		_ZN40_INTERNAL_00922bfa_4_k_cu_28cfc3f9_189354cuda3std3__45__cpo4cendE,(_ZN40_INTERNAL_00922bfa_4_k_cu_28cfc3f9_189354cuda3std6ranges3__45__cpo4swapE - _ZN40_INTERNAL_00922bfa_4_k_cu_28cfc3f9_189354cuda3std3__45__cpo4cendE)
_ZN40_INTERNAL_00922bfa_4_k_cu_28cfc3f9_189354cuda3std3__45__cpo4cendE:
	.zero		1
	.type		_ZN40_INTERNAL_00922bfa_4_k_cu_28cfc3f9_189354cuda3std6ranges3__45__cpo4swapE,@object
	.size		_ZN40_INTERNAL_00922bfa_4_k_cu_28cfc3f9_189354cuda3std6ranges3__45__cpo4swapE,(.L_8 - _ZN40_INTERNAL_00922bfa_4_k_cu_28cfc3f9_189354cuda3std6ranges3__45__cpo4swapE)
_ZN40_INTERNAL_00922bfa_4_k_cu_28cfc3f9_189354cuda3std6ranges3__45__cpo4swapE:
	.zero		1
.L_8:


//--------------------- .nv.constant0._ZN7cutlass13device_kernelINS_4gemm6kernel13GemmUniversalIN4cute5tupleIJiiiiEEENS1_10collective13CollectiveMmaINS1_34MainloopSm90TmaGmmaWarpSpecializedILi4ENS5_IJNS4_1CILi8EEENSA_ILi1EEESC_EEENS1_35KernelTmaWarpSpecializedCooperativeEEENS5_IJNSA_ILi128EEESG_NSA_ILi64EEEEEENS_6half_tENS5_IJlSC_lEEESJ_NS5_IJSC_llEEENS4_8TiledMMAINS4_8MMA_AtomIJNS4_4SM904GMMA26MMA_64x128x16_F32F16F16_SSILNSP_5MajorE0ELSR_1ELNSP_7ScaleInE1ELSS_1EEEEEENS4_6LayoutINS5_IJNSA_ILi2EEESC_SC_EEENS5_IJSC_NSA_ILi0EEESY_EEEEENS5_IJNS4_10UnderscoreES11_S11_EEEEENS4_13SM90_TMA_LOADENS4_14ComposedLayoutINS4_7SwizzleILi3ELi4ELi3EEENS4_18smem_ptr_flag_bitsILi16EEENSV_INS5_IJSB_SH_EEENS5_IJSH_SC_EEEEEEEvNS4_8identityENS4_23SM90_TMA_LOAD_MULTICASTENS15_IS17_S19_NSV_INS5_IJSH_SB_EEENS5_IJSC_SH_EEEEEEEvS1E_EENS_8epilogue10collective6detail29Sm90TmaWarpSpecializedAdapterINS1M_15DefaultEpilogueISJ_SK_SK_NS1L_6thread17LinearCombinationISJ_Li1EffLNS1Q_9ScaleType4KindE0ELNS_15FloatRoundStyleE2ESJ_EENS1_15EpilogueDefaultEEEEEvvEEEEvNT_6ParamsE --------------------------
	.section	.nv.constant0._ZN7cutlass13device_kernelINS_4gemm6kernel13GemmUniversalIN4cute5tupleIJiiiiEEENS1_10collective13CollectiveMmaINS1_34MainloopSm90TmaGmmaWarpSpecializedILi4ENS5_IJNS4_1CILi8EEENSA_ILi1EEESC_EEENS1_35KernelTmaWarpSpecializedCooperativeEEENS5_IJNSA_ILi128EEESG_NSA_ILi64EEEEEENS_6half_tENS5_IJlSC_lEEESJ_NS5_IJSC_llEEENS4_8TiledMMAINS4_8MMA_AtomIJNS4_4SM904GMMA26MMA_64x128x16_F32F16F16_SSILNSP_5MajorE0ELSR_1ELNSP_7ScaleInE1ELSS_1EEEEEENS4_6LayoutINS5_IJNSA_ILi2EEESC_SC_EEENS5_IJSC_NSA_ILi0EEESY_EEEEENS5_IJNS4_10UnderscoreES11_S11_EEEEENS4_13SM90_TMA_LOADENS4_14ComposedLayoutINS4_7SwizzleILi3ELi4ELi3EEENS4_18smem_ptr_flag_bitsILi16EEENSV_INS5_IJSB_SH_EEENS5_IJSH_SC_EEEEEEEvNS4_8identityENS4_23SM90_TMA_LOAD_MULTICASTENS15_IS17_S19_NSV_INS5_IJSH_SB_EEENS5_IJSC_SH_EEEEEEEvS1E_EENS_8epilogue10collective6detail29Sm90TmaWarpSpecializedAdapterINS1M_15DefaultEpilogueISJ_SK_SK_NS1L_6thread17LinearCombinationISJ_Li1EffLNS1Q_9ScaleType4KindE0ELNS_15FloatRoundStyleE2ESJ_EENS1_15EpilogueDefaultEEEEEvvEEEEvNT_6ParamsE,"a",@progbits
	.sectionflags	@""
	.align	4
.nv.constant0._ZN7cutlass13device_kernelINS_4gemm6kernel13GemmUniversalIN4cute5tupleIJiiiiEEENS1_10collective13CollectiveMmaINS1_34MainloopSm90TmaGmmaWarpSpecializedILi4ENS5_IJNS4_1CILi8EEENSA_ILi1EEESC_EEENS1_35KernelTmaWarpSpecializedCooperativeEEENS5_IJNSA_ILi128EEESG_NSA_ILi64EEEEEENS_6half_tENS5_IJlSC_lEEESJ_NS5_IJSC_llEEENS4_8TiledMMAINS4_8MMA_AtomIJNS4_4SM904GMMA26MMA_64x128x16_F32F16F16_SSILNSP_5MajorE0ELSR_1ELNSP_7ScaleInE1ELSS_1EEEEEENS4_6LayoutINS5_IJNSA_ILi2EEESC_SC_EEENS5_IJSC_NSA_ILi0EEESY_EEEEENS5_IJNS4_10UnderscoreES11_S11_EEEEENS4_13SM90_TMA_LOADENS4_14ComposedLayoutINS4_7SwizzleILi3ELi4ELi3EEENS4_18smem_ptr_flag_bitsILi16EEENSV_INS5_IJSB_SH_EEENS5_IJSH_SC_EEEEEEEvNS4_8identityENS4_23SM90_TMA_LOAD_MULTICASTENS15_IS17_S19_NSV_INS5_IJSH_SB_EEENS5_IJSC_SH_EEEEEEEvS1E_EENS_8epilogue10collective6detail29Sm90TmaWarpSpecializedAdapterINS1M_15DefaultEpilogueISJ_SK_SK_NS1L_6thread17LinearCombinationISJ_Li1EffLNS1Q_9ScaleType4KindE0ELNS_15FloatRoundStyleE2ESJ_EENS1_15EpilogueDefaultEEEEEvvEEEEvNT_6ParamsE:
	.zero		1664


//--------------------- SYMBOLS --------------------------

	.type		.nv.reservedSmem.offset0,@object
	.size		.nv.reservedSmem.offset0,0x4
	.type		__assertfail,@function
